// auto-generated by cutlass_sweep.gemm — config: {"arch": "sm_100", "cluster_m": 2, "cluster_n": 2, "dtype": "bf16", "stages": 4, "tile_k": 128, "tile_m": 128, "tile_n": 128}
#include "cutlass/cutlass.h"
#include "cutlass/gemm/collective/collective_builder.hpp"
#include "cutlass/gemm/device/gemm_universal_adapter.h"
#include "cutlass/gemm/kernel/gemm_universal.hpp"
#include "cutlass/epilogue/collective/collective_builder.hpp"

using ElemA = cutlass::bfloat16_t;
using ElemB = cutlass::bfloat16_t;
using ElemCD = cutlass::bfloat16_t;
using Acc  = float;
using TileShape    = cute::Shape<cute::_128, cute::_128, cute::_128>;
using ClusterShape = cute::Shape<cute::_2, cute::_2, cute::_1>;

using CollectiveEpilogue = typename cutlass::epilogue::collective::CollectiveBuilder<
    cutlass::arch::Sm100, cutlass::arch::OpClassTensorOp,
    TileShape, ClusterShape,
    cutlass::epilogue::collective::EpilogueTileAuto,
    Acc, Acc,
    ElemCD, cutlass::layout::RowMajor, 128 / cutlass::sizeof_bits<ElemCD>::value,
    ElemCD, cutlass::layout::RowMajor, 128 / cutlass::sizeof_bits<ElemCD>::value,
    cutlass::epilogue::collective::EpilogueScheduleAuto
  >::CollectiveOp;

using CollectiveMainloop = typename cutlass::gemm::collective::CollectiveBuilder<
    cutlass::arch::Sm100, cutlass::arch::OpClassTensorOp,
    ElemA, cutlass::layout::RowMajor, 128 / cutlass::sizeof_bits<ElemA>::value,
    ElemB, cutlass::layout::ColumnMajor, 128 / cutlass::sizeof_bits<ElemB>::value,
    Acc,
    TileShape, ClusterShape,
    cutlass::gemm::collective::StageCount<4>,
    cutlass::gemm::collective::KernelScheduleAuto
  >::CollectiveOp;

using GemmKernel = cutlass::gemm::kernel::GemmUniversal<
    cute::Shape<int,int,int,int>,
    CollectiveMainloop,
    CollectiveEpilogue
>;
using Gemm = cutlass::gemm::device::GemmUniversalAdapter<GemmKernel>;

// Force the device kernel symbol into the cubin without needing a host main.
auto* _anchor = &cutlass::device_kernel<GemmKernel>;


// ===== COMPILED SASS (sm_100a) =====

	.target	sm_100a

	.elftype	@"ET_EXEC"


//--------------------- .note.nv.tkinfo           --------------------------
	.section	.note.nv.tkinfo,"",@"SHT_NOTE"
	.sectionflags	@"SHF_NOTE_NV_TKINFO"
	.tkinfo
        /*0018*/ 	.word	0x00000002
        /*0030*/ 	.string	""
        /*0030*/ 	.string	"ptxas"
        /*0030*/ 	.string	"Cuda compilation tools, release 13.0, V13.0.88"
        /*0030*/ 	.string	"Build cuda_13.0.r13.0/compiler.36424714_0"
        /*0030*/ 	.string	"-arch sm_100a -m 64 "



//--------------------- .note.nv.cuinfo           --------------------------
	.section	.note.nv.cuinfo,"",@"SHT_NOTE"
	.sectionflags	@"SHF_NOTE_NV_CUINFO"
        /*0018*/ 	.short	0x0002
        /*001a*/ 	.short	0x0064
        /*001c*/ 	.short	0x0082
	.zero		2


//--------------------- .nv.info                  --------------------------
	.section	.nv.info,"",@"SHT_CUDA_INFO"
	.align	4


	//----- nvinfo : EIATTR_REGCOUNT
	.align		4
        /*0000*/ 	.byte	0x04, 0x2f
        /*0002*/ 	.short	(.L_19 - .L_18)
	.align		4
.L_18:
        /*0004*/ 	.word	index@(_ZN7cutlass13device_kernelINS_4gemm6kernel13GemmUniversalIN4cute5tupleIJiiiiEEENS1_10collective13CollectiveMmaINS1_35MainloopSm100TmaUmmaWarpSpecializedILi4ELi2ELi4ENS5_IJNS4_1CILi2EEESB_NSA_ILi1EEEEEEEENS5_IJNSA_ILi128EEESF_SF_EEENS_10bfloat16_tENS5_IJlSC_lEEESH_SI_NS4_8TiledMMAINS4_8MMA_AtomIJNS4_26SM100_MMA_F16BF16_2x1SM_SSISH_SH_fLi128ELi128ELNS4_4UMMA5MajorE0ELSN_0ELNSM_7ScaleInE0ELSO_0EEEEEENS4_6LayoutINS5_IJSC_SC_SC_EEENS5_IJNSA_ILi0EEEST_ST_EEEEENS5_IJNS4_10UnderscoreESW_SW_EEEEENS4_28SM100_TMA_2SM_LOAD_MULTICASTENS4_14ComposedLayoutINS4_7SwizzleILi3ELi4ELi3EEENS4_18smem_ptr_flag_bitsILi16EEENSR_INS5_IJNSA_ILi8EEENSA_ILi64EEEEEENS5_IJS16_SC_EEEEEEEvNS4_8identityENS4_18SM100_TMA_2SM_LOADES1A_vS1B_EENS_8epilogue10collective18CollectiveEpilogueINS1E_23Sm100TmaWarpSpecializedILi4ELi2ELi16ELb1ELb0EEEJNS5_IJS16_SF_SF_EEENS5_IJNSR_IS16_SC_EENSR_INS5_IJNSA_ILi16EEESB_EEENS5_IJSC_S16_EEEEEEEESH_SI_SH_SI_NS1E_6fusion15FusionCallbacksIS1I_NS1Q_17LinearCombinationISH_fSH_fLNS_15FloatRoundStyleE2EEES1J_S1P_JEEENS4_5SM1004TMEM4LOAD26SM100_TMEM_LOAD_32dp32b16xENS4_13SM90_TMA_LOADENS10_INS11_ILi1ELi4ELi3EEES14_NSR_INS5_IJS15_S1L_EEENS5_IJS1L_SC_EEEEEEENS4_39AutoVectorizingCopyWithAssumedAlignmentILi128EEENS4_14SM90_TMA_STOREES25_S27_S27_EEEvvEEEEvNT_6ParamsE)
        /*0008*/ 	.word	0x00000044


	//----- nvinfo : EIATTR_FRAME_SIZE
	.align		4
.L_19:
        /*000c*/ 	.byte	0x04, 0x11
        /*000e*/ 	.short	(.L_21 - .L_20)
	.align		4
.L_20:
        /*0010*/ 	.word	index@($__internal_2_$__cuda_sm10x_tcgen05_guardrail_trap_unallocated_columns_being_dealloced)
        /*0014*/ 	.word	0x00000000


	//----- nvinfo : EIATTR_FRAME_SIZE
	.align		4
.L_21:
        /*0018*/ 	.byte	0x04, 0x11
        /*001a*/ 	.short	(.L_23 - .L_22)
	.align		4
.L_22:
        /*001c*/ 	.word	index@($__internal_1_$__cuda_sm10x_tcgen05_guardrail_trap_phase_invalid_during_alloc)
        /*0020*/ 	.word	0x00000000


	//----- nvinfo : EIATTR_FRAME_SIZE
	.align		4
.L_23:
        /*0024*/ 	.byte	0x04, 0x11
        /*0026*/ 	.short	(.L_25 - .L_24)
	.align		4
.L_24:
        /*0028*/ 	.word	index@($__internal_0_$__cuda_sm10x_tcgen05_guardrail_trap_col_being_dealloced_not_returned_by_alloc)
        /*002c*/ 	.word	0x00000000


	//----- nvinfo : EIATTR_FRAME_SIZE
	.align		4
.L_25:
        /*0030*/ 	.byte	0x04, 0x11
        /*0032*/ 	.short	(.L_27 - .L_26)
	.align		4
.L_26:
        /*0034*/ 	.word	index@(_ZN7cutlass13device_kernelINS_4gemm6kernel13GemmUniversalIN4cute5tupleIJiiiiEEENS1_10collective13CollectiveMmaINS1_35MainloopSm100TmaUmmaWarpSpecializedILi4ELi2ELi4ENS5_IJNS4_1CILi2EEESB_NSA_ILi1EEEEEEEENS5_IJNSA_ILi128EEESF_SF_EEENS_10bfloat16_tENS5_IJlSC_lEEESH_SI_NS4_8TiledMMAINS4_8MMA_AtomIJNS4_26SM100_MMA_F16BF16_2x1SM_SSISH_SH_fLi128ELi128ELNS4_4UMMA5MajorE0ELSN_0ELNSM_7ScaleInE0ELSO_0EEEEEENS4_6LayoutINS5_IJSC_SC_SC_EEENS5_IJNSA_ILi0EEEST_ST_EEEEENS5_IJNS4_10UnderscoreESW_SW_EEEEENS4_28SM100_TMA_2SM_LOAD_MULTICASTENS4_14ComposedLayoutINS4_7SwizzleILi3ELi4ELi3EEENS4_18smem_ptr_flag_bitsILi16EEENSR_INS5_IJNSA_ILi8EEENSA_ILi64EEEEEENS5_IJS16_SC_EEEEEEEvNS4_8identityENS4_18SM100_TMA_2SM_LOADES1A_vS1B_EENS_8epilogue10collective18CollectiveEpilogueINS1E_23Sm100TmaWarpSpecializedILi4ELi2ELi16ELb1ELb0EEEJNS5_IJS16_SF_SF_EEENS5_IJNSR_IS16_SC_EENSR_INS5_IJNSA_ILi16EEESB_EEENS5_IJSC_S16_EEEEEEEESH_SI_SH_SI_NS1E_6fusion15FusionCallbacksIS1I_NS1Q_17LinearCombinationISH_fSH_fLNS_15FloatRoundStyleE2EEES1J_S1P_JEEENS4_5SM1004TMEM4LOAD26SM100_TMEM_LOAD_32dp32b16xENS4_13SM90_TMA_LOADENS10_INS11_ILi1ELi4ELi3EEES14_NSR_INS5_IJS15_S1L_EEENS5_IJS1L_SC_EEEEEEENS4_39AutoVectorizingCopyWithAssumedAlignmentILi128EEENS4_14SM90_TMA_STOREES25_S27_S27_EEEvvEEEEvNT_6ParamsE)
        /*0038*/ 	.word	0x00000000


	//----- nvinfo : EIATTR_MIN_STACK_SIZE
	.align		4
.L_27:
        /*003c*/ 	.byte	0x04, 0x12
        /*003e*/ 	.short	(.L_29 - .L_28)
	.align		4
.L_28:
        /*0040*/ 	.word	index@(_ZN7cutlass13device_kernelINS_4gemm6kernel13GemmUniversalIN4cute5tupleIJiiiiEEENS1_10collective13CollectiveMmaINS1_35MainloopSm100TmaUmmaWarpSpecializedILi4ELi2ELi4ENS5_IJNS4_1CILi2EEESB_NSA_ILi1EEEEEEEENS5_IJNSA_ILi128EEESF_SF_EEENS_10bfloat16_tENS5_IJlSC_lEEESH_SI_NS4_8TiledMMAINS4_8MMA_AtomIJNS4_26SM100_MMA_F16BF16_2x1SM_SSISH_SH_fLi128ELi128ELNS4_4UMMA5MajorE0ELSN_0ELNSM_7ScaleInE0ELSO_0EEEEEENS4_6LayoutINS5_IJSC_SC_SC_EEENS5_IJNSA_ILi0EEEST_ST_EEEEENS5_IJNS4_10UnderscoreESW_SW_EEEEENS4_28SM100_TMA_2SM_LOAD_MULTICASTENS4_14ComposedLayoutINS4_7SwizzleILi3ELi4ELi3EEENS4_18smem_ptr_flag_bitsILi16EEENSR_INS5_IJNSA_ILi8EEENSA_ILi64EEEEEENS5_IJS16_SC_EEEEEEEvNS4_8identityENS4_18SM100_TMA_2SM_LOADES1A_vS1B_EENS_8epilogue10collective18CollectiveEpilogueINS1E_23Sm100TmaWarpSpecializedILi4ELi2ELi16ELb1ELb0EEEJNS5_IJS16_SF_SF_EEENS5_IJNSR_IS16_SC_EENSR_INS5_IJNSA_ILi16EEESB_EEENS5_IJSC_S16_EEEEEEEESH_SI_SH_SI_NS1E_6fusion15FusionCallbacksIS1I_NS1Q_17LinearCombinationISH_fSH_fLNS_15FloatRoundStyleE2EEES1J_S1P_JEEENS4_5SM1004TMEM4LOAD26SM100_TMEM_LOAD_32dp32b16xENS4_13SM90_TMA_LOADENS10_INS11_ILi1ELi4ELi3EEES14_NSR_INS5_IJS15_S1L_EEENS5_IJS1L_SC_EEEEEEENS4_39AutoVectorizingCopyWithAssumedAlignmentILi128EEENS4_14SM90_TMA_STOREES25_S27_S27_EEEvvEEEEvNT_6ParamsE)
        /*0044*/ 	.word	0x00000000
.L_29:


//--------------------- .nv.compat                --------------------------
	.section	.nv.compat,"",@"SHT_CUDA_COMPAT_INFO"
	.align	4
        /*0000*/ 	.byte	0x02, 0x09, 0x01, 0x00, 0x02, 0x02, 0x02, 0x00, 0x02, 0x05, 0x05, 0x00, 0x03, 0x07, 0x01, 0x01
        /*0010*/ 	.byte	0x02, 0x03, 0x01, 0x00, 0x02, 0x06, 0x01, 0x00, 0x04, 0x0b, 0x08, 0x00, 0x09, 0x00, 0x00, 0x00
        /*0020*/ 	.byte	0x00, 0x00, 0x00, 0x00


//--------------------- .nv.info._ZN7cutlass13device_kernelINS_4gemm6kernel13GemmUniversalIN4cute5tupleIJiiiiEEENS1_10collective13CollectiveMmaINS1_35MainloopSm100TmaUmmaWarpSpecializedILi4ELi2ELi4ENS5_IJNS4_1CILi2EEESB_NSA_ILi1EEEEEEEENS5_IJNSA_ILi128EEESF_SF_EEENS_10bfloat16_tENS5_IJlSC_lEEESH_SI_NS4_8TiledMMAINS4_8MMA_AtomIJNS4_26SM100_MMA_F16BF16_2x1SM_SSISH_SH_fLi128ELi128ELNS4_4UMMA5MajorE0ELSN_0ELNSM_7ScaleInE0ELSO_0EEEEEENS4_6LayoutINS5_IJSC_SC_SC_EEENS5_IJNSA_ILi0EEEST_ST_EEEEENS5_IJNS4_10UnderscoreESW_SW_EEEEENS4_28SM100_TMA_2SM_LOAD_MULTICASTENS4_14ComposedLayoutINS4_7SwizzleILi3ELi4ELi3EEENS4_18smem_ptr_flag_bitsILi16EEENSR_INS5_IJNSA_ILi8EEENSA_ILi64EEEEEENS5_IJS16_SC_EEEEEEEvNS4_8identityENS4_18SM100_TMA_2SM_LOADES1A_vS1B_EENS_8epilogue10collective18CollectiveEpilogueINS1E_23Sm100TmaWarpSpecializedILi4ELi2ELi16ELb1ELb0EEEJNS5_IJS16_SF_SF_EEENS5_IJNSR_IS16_SC_EENSR_INS5_IJNSA_ILi16EEESB_EEENS5_IJSC_S16_EEEEEEEESH_SI_SH_SI_NS1E_6fusion15FusionCallbacksIS1I_NS1Q_17LinearCombinationISH_fSH_fLNS_15FloatRoundStyleE2EEES1J_S1P_JEEENS4_5SM1004TMEM4LOAD26SM100_TMEM_LOAD_32dp32b16xENS4_13SM90_TMA_LOADENS10_INS11_ILi1ELi4ELi3EEES14_NSR_INS5_IJS15_S1L_EEENS5_IJS1L_SC_EEEEEEENS4_39AutoVectorizingCopyWithAssumedAlignmentILi128EEENS4_14SM90_TMA_STOREES25_S27_S27_EEEvvEEEEvNT_6ParamsE --------------------------
	.section	.nv.info._ZN7cutlass13device_kernelINS_4gemm6kernel13GemmUniversalIN4cute5tupleIJiiiiEEENS1_10collective13CollectiveMmaINS1_35MainloopSm100TmaUmmaWarpSpecializedILi4ELi2ELi4ENS5_IJNS4_1CILi2EEESB_NSA_ILi1EEEEEEEENS5_IJNSA_ILi128EEESF_SF_EEENS_10bfloat16_tENS5_IJlSC_lEEESH_SI_NS4_8TiledMMAINS4_8MMA_AtomIJNS4_26SM100_MMA_F16BF16_2x1SM_SSISH_SH_fLi128ELi128ELNS4_4UMMA5MajorE0ELSN_0ELNSM_7ScaleInE0ELSO_0EEEEEENS4_6LayoutINS5_IJSC_SC_SC_EEENS5_IJNSA_ILi0EEEST_ST_EEEEENS5_IJNS4_10UnderscoreESW_SW_EEEEENS4_28SM100_TMA_2SM_LOAD_MULTICASTENS4_14ComposedLayoutINS4_7SwizzleILi3ELi4ELi3EEENS4_18smem_ptr_flag_bitsILi16EEENSR_INS5_IJNSA_ILi8EEENSA_ILi64EEEEEENS5_IJS16_SC_EEEEEEEvNS4_8identityENS4_18SM100_TMA_2SM_LOADES1A_vS1B_EENS_8epilogue10collective18CollectiveEpilogueINS1E_23Sm100TmaWarpSpecializedILi4ELi2ELi16ELb1ELb0EEEJNS5_IJS16_SF_SF_EEENS5_IJNSR_IS16_SC_EENSR_INS5_IJNSA_ILi16EEESB_EEENS5_IJSC_S16_EEEEEEEESH_SI_SH_SI_NS1E_6fusion15FusionCallbacksIS1I_NS1Q_17LinearCombinationISH_fSH_fLNS_15FloatRoundStyleE2EEES1J_S1P_JEEENS4_5SM1004TMEM4LOAD26SM100_TMEM_LOAD_32dp32b16xENS4_13SM90_TMA_LOADENS10_INS11_ILi1ELi4ELi3EEES14_NSR_INS5_IJS15_S1L_EEENS5_IJS1L_SC_EEEEEEENS4_39AutoVectorizingCopyWithAssumedAlignmentILi128EEENS4_14SM90_TMA_STOREES25_S27_S27_EEEvvEEEEvNT_6ParamsE,"",@"SHT_CUDA_INFO"
	.sectionflags	@""
	.align	4


	//----- nvinfo : EIATTR_CUDA_API_VERSION
	.align		4
        /*0000*/ 	.byte	0x04, 0x37
        /*0002*/ 	.short	(.L_31 - .L_30)
.L_30:
        /*0004*/ 	.word	0x00000082


	//----- nvinfo : EIATTR_KPARAM_INFO
	.align		4
.L_31:
        /*0008*/ 	.byte	0x04, 0x17
        /*000a*/ 	.short	(.L_33 - .L_32)
.L_32:
        /*000c*/ 	.word	0x00000000
        /*0010*/ 	.short	0x0000
        /*0012*/ 	.short	0x0000
        /*0014*/ 	.byte	0x00, 0xf0, 0x01, 0x20


	//----- nvinfo : EIATTR_AT_ENTRY_FRAGMENTS
	.align		4
.L_33:
        /*0018*/ 	.byte	0x04, 0x4f
        /*001a*/ 	.short	(.L_35 - .L_34)


	//   ....[0]....
.L_34:
        /*001c*/ 	.word	0x00000007


	//----- nvinfo : EIATTR_RESERVED_SMEM_USED
	.align		4
.L_35:
        /*0020*/ 	.byte	0x01, 0x41
	.zero		2


	//----- nvinfo : EIATTR_SPARSE_MMA_MASK
	.align		4
        /*0024*/ 	.byte	0x03, 0x50
        /*0026*/ 	.short	0x0000


	//----- nvinfo : EIATTR_TCGEN05_2CTA_USED
	.align		4
        /*0028*/ 	.byte	0x01, 0x52
	.zero		2


	//----- nvinfo : EIATTR_MAXREG_COUNT
	.align		4
        /*002c*/ 	.byte	0x03, 0x1b
        /*002e*/ 	.short	0x00ff


	//----- nvinfo : EIATTR_NUM_BARRIERS
	.align		4
        /*0030*/ 	.byte	0x02, 0x4c
        /*0032*/ 	.byte	0x07
	.zero		1


	//----- nvinfo : EIATTR_EXTERNS
	.align		4
        /*0034*/ 	.byte	0x04, 0x0f
        /*0036*/ 	.short	(.L_37 - .L_36)


	//   ....[0]....
	.align		4
.L_36:
        /*0038*/ 	.word	index@(__assertfail)


	//----- nvinfo : EIATTR_MERCURY_ISA_VERSION
	.align		4
.L_37:
        /*003c*/ 	.byte	0x03, 0x5f
        /*003e*/ 	.short	0x0101


	//----- nvinfo : EIATTR_INT_WARP_WIDE_INSTR_OFFSETS
	.align		4
        /*0040*/ 	.byte	0x04, 0x31
        /*0042*/ 	.short	(.L_39 - .L_38)


	//   ....[0]....
.L_38:
        /*0044*/ 	.word	0x00000d70


	//   ....[1]....
        /*0048*/ 	.word	0x00000e10


	//   ....[2]....
        /*004c*/ 	.word	0x000046b0


	//   ....[3]....
        /*0050*/ 	.word	0x000046e0


	//   ....[4]....
        /*0054*/ 	.word	0x00004700


	//   ....[5]....
        /*0058*/ 	.word	0x00005240


	//   ....[6]....
        /*005c*/ 	.word	0x000052e0


	//   ....[7]....
        /*0060*/ 	.word	0x000053a0


	//   ....[8]....
        /*0064*/ 	.word	0x00005410


	//   ....[9]....
        /*0068*/ 	.word	0x000054d0


	//   ....[10]....
        /*006c*/ 	.word	0x00005570


	//   ....[11]....
        /*0070*/ 	.word	0x000055e0


	//   ....[12]....
        /*0074*/ 	.word	0x000056a0


	//   ....[13]....
        /*0078*/ 	.word	0x00005740


	//   ....[14]....
        /*007c*/ 	.word	0x000057e0


	//   ....[15]....
        /*0080*/ 	.word	0x000058d0


	//   ....[16]....
        /*0084*/ 	.word	0x000059a0


	//----- nvinfo : EIATTR_COOP_GROUP_MASK_REGIDS
	.align		4
.L_39:
        /*0088*/ 	.byte	0x04, 0x29
        /*008a*/ 	.short	(.L_41 - .L_40)


	//   ....[0]....
.L_40:
        /*008c*/ 	.word	0xffffffff


	//   ....[1]....
        /*0090*/ 	.word	0xffffffff


	//   ....[2]....
        /*0094*/ 	.word	0xffffffff


	//   ....[3]....
        /*0098*/ 	.word	0xffffffff


	//   ....[4]....
        /*009c*/ 	.word	0xffffffff


	//   ....[5]....
        /*00a0*/ 	.word	0xffffffff


	//   ....[6]....
        /*00a4*/ 	.word	0xffffffff


	//   ....[7]....
        /*00a8*/ 	.word	0xffffffff


	//   ....[8]....
        /*00ac*/ 	.word	0xffffffff


	//   ....[9]....
        /*00b0*/ 	.word	0xffffffff


	//   ....[10]....
        /*00b4*/ 	.word	0xffffffff


	//   ....[11]....
        /*00b8*/ 	.word	0xffffffff


	//   ....[12]....
        /*00bc*/ 	.word	0xffffffff


	//   ....[13]....
        /*00c0*/ 	.word	0xffffffff


	//----- nvinfo : EIATTR_COOP_GROUP_INSTR_OFFSETS
	.align		4
.L_41:
        /*00c4*/ 	.byte	0x04, 0x28
        /*00c6*/ 	.short	(.L_43 - .L_42)


	//   ....[0]....
.L_42:
        /*00c8*/ 	.word	0x000000b0


	//   ....[1]....
        /*00cc*/ 	.word	0x00000520


	//   ....[2]....
        /*00d0*/ 	.word	0x000006e0


	//   ....[3]....
        /*00d4*/ 	.word	0x00000870


	//   ....[4]....
        /*00d8*/ 	.word	0x00000960


	//   ....[5]....
        /*00dc*/ 	.word	0x00000ac0


	//   ....[6]....
        /*00e0*/ 	.word	0x00000c50


	//   ....[7]....
        /*00e4*/ 	.word	0x00000e90


	//   ....[8]....
        /*00e8*/ 	.word	0x00002420


	//   ....[9]....
        /*00ec*/ 	.word	0x000032d0


	//   ....[10]....
        /*00f0*/ 	.word	0x000037a0


	//   ....[11]....
        /*00f4*/ 	.word	0x000037d0


	//   ....[12]....
        /*00f8*/ 	.word	0x000045b0


	//   ....[13]....
        /*00fc*/ 	.word	0x000047c0


	//----- nvinfo : EIATTR_VRC_CTA_INIT_COUNT
	.align		4
.L_43:
        /*0100*/ 	.byte	0x02, 0x4a
        /*0102*/ 	.byte	0x80
	.zero		1


	//----- nvinfo : EIATTR_SYSCALL_OFFSETS
	.align		4
        /*0104*/ 	.byte	0x04, 0x46
        /*0106*/ 	.short	(.L_45 - .L_44)


	//   ....[0]....
.L_44:
        /*0108*/ 	.word	0x00006540


	//   ....[1]....
        /*010c*/ 	.word	0x00006630


	//   ....[2]....
        /*0110*/ 	.word	0x00006dd0


	//   ....[3]....
        /*0114*/ 	.word	0x00007700


	//   ....[4]....
        /*0118*/ 	.word	0x00007fd0


	//   ....[5]....
        /*011c*/ 	.word	0x000088a0


	//----- nvinfo : EIATTR_MBARRIER_INSTR_OFFSETS
	.align		4
.L_45:
        /*0120*/ 	.byte	0x04, 0x39
        /*0122*/ 	.short	(.L_47 - .L_46)


	//   ....[0]....
.L_46:
        /*0124*/ 	.word	0x00000650
        /*0128*/ 	.word	0x000000ff
        /*012c*/ 	.word	0x00000000
        /*0130*/ 	.short	0x0100
        /*0132*/ 	.byte	0x04
	.zero		1


	//   ....[1]....
        /*0134*/ 	.word	0x00000660
        /*0138*/ 	.word	0x000000ff
        /*013c*/ 	.word	0x00000020
        /*0140*/ 	.short	0x0100
        /*0142*/ 	.byte	0x04
	.zero		1


	//   ....[2]....
        /*0144*/ 	.word	0x00000670
        /*0148*/ 	.word	0x000000ff
        /*014c*/ 	.word	0x00000008
        /*0150*/ 	.short	0x0100
        /*0152*/ 	.byte	0x04
	.zero		1


	//   ....[3]....
        /*0154*/ 	.word	0x00000680
        /*0158*/ 	.word	0x000000ff
        /*015c*/ 	.word	0x00000028
        /*0160*/ 	.short	0x0100
        /*0162*/ 	.byte	0x04
	.zero		1


	//   ....[4]....
        /*0164*/ 	.word	0x00000690
        /*0168*/ 	.word	0x000000ff
        /*016c*/ 	.word	0x00000010
        /*0170*/ 	.short	0x0100
        /*0172*/ 	.byte	0x04
	.zero		1


	//   ....[5]....
        /*0174*/ 	.word	0x000006a0
        /*0178*/ 	.word	0x000000ff
        /*017c*/ 	.word	0x00000030
        /*0180*/ 	.short	0x0100
        /*0182*/ 	.byte	0x04
	.zero		1


	//   ....[6]....
        /*0184*/ 	.word	0x000006b0
        /*0188*/ 	.word	0x000000ff
        /*018c*/ 	.word	0x00000018
        /*0190*/ 	.short	0x0100
        /*0192*/ 	.byte	0x04
	.zero		1


	//   ....[7]....
        /*0194*/ 	.word	0x000006c0
        /*0198*/ 	.word	0x000000ff
        /*019c*/ 	.word	0x00000038
        /*01a0*/ 	.short	0x0100
        /*01a2*/ 	.byte	0x04
	.zero		1


	//   ....[8]....
        /*01a4*/ 	.word	0x000007e0
        /*01a8*/ 	.word	0x000000ff
        /*01ac*/ 	.word	0x00000040
        /*01b0*/ 	.short	0x0100
        /*01b2*/ 	.byte	0x04
	.zero		1


	//   ....[9]....
        /*01b4*/ 	.word	0x000007f0
        /*01b8*/ 	.word	0x000000ff
        /*01bc*/ 	.word	0x00000060
        /*01c0*/ 	.short	0x0100
        /*01c2*/ 	.byte	0x04
	.zero		1


	//   ....[10]....
        /*01c4*/ 	.word	0x00000800
        /*01c8*/ 	.word	0x000000ff
        /*01cc*/ 	.word	0x00000048
        /*01d0*/ 	.short	0x0100
        /*01d2*/ 	.byte	0x04
	.zero		1


	//   ....[11]....
        /*01d4*/ 	.word	0x00000810
        /*01d8*/ 	.word	0x000000ff
        /*01dc*/ 	.word	0x00000068
        /*01e0*/ 	.short	0x0100
        /*01e2*/ 	.byte	0x04
	.zero		1


	//   ....[12]....
        /*01e4*/ 	.word	0x00000820
        /*01e8*/ 	.word	0x000000ff
        /*01ec*/ 	.word	0x00000050
        /*01f0*/ 	.short	0x0100
        /*01f2*/ 	.byte	0x04
	.zero		1


	//   ....[13]....
        /*01f4*/ 	.word	0x00000830
        /*01f8*/ 	.word	0x000000ff
        /*01fc*/ 	.word	0x00000070
        /*0200*/ 	.short	0x0100
        /*0202*/ 	.byte	0x04
	.zero		1


	//   ....[14]....
        /*0204*/ 	.word	0x00000840
        /*0208*/ 	.word	0x000000ff
        /*020c*/ 	.word	0x00000058
        /*0210*/ 	.short	0x0100
        /*0212*/ 	.byte	0x04
	.zero		1


	//   ....[15]....
        /*0214*/ 	.word	0x00000850
        /*0218*/ 	.word	0x000000ff
        /*021c*/ 	.word	0x00000078
        /*0220*/ 	.short	0x0100
        /*0222*/ 	.byte	0x04
	.zero		1


	//   ....[16]....
        /*0224*/ 	.word	0x00000930
        /*0228*/ 	.word	0x000000ff
        /*022c*/ 	.word	0x00000080
        /*0230*/ 	.short	0x0100
        /*0232*/ 	.byte	0x06
	.zero		1


	//   ....[17]....
        /*0234*/ 	.word	0x00000940
        /*0238*/ 	.word	0x000000ff
        /*023c*/ 	.word	0x00000088
        /*0240*/ 	.short	0x0100
        /*0242*/ 	.byte	0x06
	.zero		1


	//   ....[18]....
        /*0244*/ 	.word	0x00000a70
        /*0248*/ 	.word	0x000000ff
        /*024c*/ 	.word	0x00000090
        /*0250*/ 	.short	0x0100
        /*0252*/ 	.byte	0x06
	.zero		1


	//   ....[19]....
        /*0254*/ 	.word	0x00000a80
        /*0258*/ 	.word	0x000000ff
        /*025c*/ 	.word	0x000000a0
        /*0260*/ 	.short	0x0100
        /*0262*/ 	.byte	0x06
	.zero		1


	//   ....[20]....
        /*0264*/ 	.word	0x00000a90
        /*0268*/ 	.word	0x000000ff
        /*026c*/ 	.word	0x00000098
        /*0270*/ 	.short	0x0100
        /*0272*/ 	.byte	0x06
	.zero		1


	//   ....[21]....
        /*0274*/ 	.word	0x00000aa0
        /*0278*/ 	.word	0x000000ff
        /*027c*/ 	.word	0x000000a8
        /*0280*/ 	.short	0x0100
        /*0282*/ 	.byte	0x06
	.zero		1


	//   ....[22]....
        /*0284*/ 	.word	0x00000bc0
        /*0288*/ 	.word	0x000000ff
        /*028c*/ 	.word	0x000000b0
        /*0290*/ 	.short	0x0100
        /*0292*/ 	.byte	0x04
	.zero		1


	//   ....[23]....
        /*0294*/ 	.word	0x00000bd0
        /*0298*/ 	.word	0x000000ff
        /*029c*/ 	.word	0x000000d0
        /*02a0*/ 	.short	0x0100
        /*02a2*/ 	.byte	0x04
	.zero		1


	//   ....[24]....
        /*02a4*/ 	.word	0x00000be0
        /*02a8*/ 	.word	0x000000ff
        /*02ac*/ 	.word	0x000000b8
        /*02b0*/ 	.short	0x0100
        /*02b2*/ 	.byte	0x04
	.zero		1


	//   ....[25]....
        /*02b4*/ 	.word	0x00000bf0
        /*02b8*/ 	.word	0x000000ff
        /*02bc*/ 	.word	0x000000d8
        /*02c0*/ 	.short	0x0100
        /*02c2*/ 	.byte	0x04
	.zero		1


	//   ....[26]....
        /*02c4*/ 	.word	0x00000c00
        /*02c8*/ 	.word	0x000000ff
        /*02cc*/ 	.word	0x000000c0
        /*02d0*/ 	.short	0x0100
        /*02d2*/ 	.byte	0x04
	.zero		1


	//   ....[27]....
        /*02d4*/ 	.word	0x00000c10
        /*02d8*/ 	.word	0x000000ff
        /*02dc*/ 	.word	0x000000e0
        /*02e0*/ 	.short	0x0100
        /*02e2*/ 	.byte	0x04
	.zero		1


	//   ....[28]....
        /*02e4*/ 	.word	0x00000c20
        /*02e8*/ 	.word	0x000000ff
        /*02ec*/ 	.word	0x000000c8
        /*02f0*/ 	.short	0x0100
        /*02f2*/ 	.byte	0x04
	.zero		1


	//   ....[29]....
        /*02f4*/ 	.word	0x00000c30
        /*02f8*/ 	.word	0x000000ff
        /*02fc*/ 	.word	0x000000e8
        /*0300*/ 	.short	0x0100
        /*0302*/ 	.byte	0x04
	.zero		1


	//   ....[30]....
        /*0304*/ 	.word	0x00000d20
        /*0308*/ 	.word	0x000000ff
        /*030c*/ 	.word	0x000000f0
        /*0310*/ 	.short	0x0100
        /*0312*/ 	.byte	0x04
	.zero		1


	//   ....[31]....
        /*0314*/ 	.word	0x00000d30
        /*0318*/ 	.word	0x000000ff
        /*031c*/ 	.word	0x00000100
        /*0320*/ 	.short	0x0100
        /*0322*/ 	.byte	0x04
	.zero		1


	//   ....[32]....
        /*0324*/ 	.word	0x00000d40
        /*0328*/ 	.word	0x000000ff
        /*032c*/ 	.word	0x000000f8
        /*0330*/ 	.short	0x0100
        /*0332*/ 	.byte	0x04
	.zero		1


	//   ....[33]....
        /*0334*/ 	.word	0x00000d50
        /*0338*/ 	.word	0x000000ff
        /*033c*/ 	.word	0x00000108
        /*0340*/ 	.short	0x0100
        /*0342*/ 	.byte	0x04
	.zero		1


	//   ....[34]....
        /*0344*/ 	.word	0x00000e50
        /*0348*/ 	.word	0x000000ff
        /*034c*/ 	.word	0x00000110
        /*0350*/ 	.short	0x0100
        /*0352*/ 	.byte	0x06
	.zero		1


	//   ....[35]....
        /*0354*/ 	.word	0x00001a00
        /*0358*/ 	.word	0x00000000
        /*035c*/ 	.word	0x00000100
        /*0360*/ 	.short	0x010a
        /*0362*/ 	.byte	0xff
	.zero		1


	//   ....[36]....
        /*0364*/ 	.word	0x00001a30
        /*0368*/ 	.word	0x00000000
        /*036c*/ 	.word	0x000000f0
        /*0370*/ 	.short	0x0101
        /*0372*/ 	.byte	0xff
	.zero		1


	//   ....[37]....
        /*0374*/ 	.word	0x00001af0
        /*0378*/ 	.word	0x000000ff
        /*037c*/ 	.word	0x00000020
        /*0380*/ 	.short	0x010a
        /*0382*/ 	.byte	0x04
	.zero		1


	//   ....[38]....
        /*0384*/ 	.word	0x00001bc0
        /*0388*/ 	.word	0x000000ff
        /*038c*/ 	.word	0x00000020
        /*0390*/ 	.short	0x010a
        /*0392*/ 	.byte	0x05
	.zero		1


	//   ....[39]....
        /*0394*/ 	.word	0x00001d20
        /*0398*/ 	.word	0x000000ff
        /*039c*/ 	.word	0x00000020
        /*03a0*/ 	.short	0x010a
        /*03a2*/ 	.byte	0x04
	.zero		1


	//   ....[40]....
        /*03a4*/ 	.word	0x00001fb0
        /*03a8*/ 	.word	0x000000ff
        /*03ac*/ 	.word	0x00000088
        /*03b0*/ 	.short	0x0101
        /*03b2*/ 	.byte	0x15
	.zero		1


	//   ....[41]....
        /*03b4*/ 	.word	0x00001fd0
        /*03b8*/ 	.word	0x000000ff
        /*03bc*/ 	.word	0x00000020
        /*03c0*/ 	.short	0x010a
        /*03c2*/ 	.byte	0x04
	.zero		1


	//   ....[42]....
        /*03c4*/ 	.word	0x00002050
        /*03c8*/ 	.word	0x000000ff
        /*03cc*/ 	.word	0x00000020
        /*03d0*/ 	.short	0x010a
        /*03d2*/ 	.byte	0x06
	.zero		1


	//   ....[43]....
        /*03d4*/ 	.word	0x00002190
        /*03d8*/ 	.word	0x000000ff
        /*03dc*/ 	.word	0x00000020
        /*03e0*/ 	.short	0x010a
        /*03e2*/ 	.byte	0x04
	.zero		1


	//   ....[44]....
        /*03e4*/ 	.word	0x00002450
        /*03e8*/ 	.word	0x00000003
        /*03ec*/ 	.word	0x00000090
        /*03f0*/ 	.short	0x010a
        /*03f2*/ 	.byte	0xff
	.zero		1


	//   ....[45]....
        /*03f4*/ 	.word	0x000025a0
        /*03f8*/ 	.word	0x00000000
        /*03fc*/ 	.word	0x00000000
        /*0400*/ 	.short	0x0101
        /*0402*/ 	.byte	0xff
	.zero		1


	//   ....[46]....
        /*0404*/ 	.word	0x00002b50
        /*0408*/ 	.word	0x000000ff
        /*040c*/ 	.word	0x00000000
        /*0410*/ 	.short	0x010a
        /*0412*/ 	.byte	0x04
	.zero		1


	//   ....[47]....
        /*0414*/ 	.word	0x00002be0
        /*0418*/ 	.word	0x000000ff
        /*041c*/ 	.word	0x00000000
        /*0420*/ 	.short	0x010a
        /*0422*/ 	.byte	0x05
	.zero		1


	//   ....[48]....
        /*0424*/ 	.word	0x00002c70
        /*0428*/ 	.word	0x000000ff
        /*042c*/ 	.word	0x00000000
        /*0430*/ 	.short	0x010a
        /*0432*/ 	.byte	0x05
	.zero		1


	//   ....[49]....
        /*0434*/ 	.word	0x00002d10
        /*0438*/ 	.word	0x00000000
        /*043c*/ 	.word	0x00000000
        /*0440*/ 	.short	0x010a
        /*0442*/ 	.byte	0xff
	.zero		1


	//   ....[50]....
        /*0444*/ 	.word	0x00002e30
        /*0448*/ 	.word	0x00000002
        /*044c*/ 	.word	0x000000f0
        /*0450*/ 	.short	0x010a
        /*0452*/ 	.byte	0xff
	.zero		1


	//   ....[51]....
        /*0454*/ 	.word	0x00002ea0
        /*0458*/ 	.word	0x00000002
        /*045c*/ 	.word	0x00000000
        /*0460*/ 	.short	0x0101
        /*0462*/ 	.byte	0xff
	.zero		1


	//   ....[52]....
        /*0464*/ 	.word	0x00002ec0
        /*0468*/ 	.word	0x000000ff
        /*046c*/ 	.word	0x000000a0
        /*0470*/ 	.short	0x010a
        /*0472*/ 	.byte	0x04
	.zero		1


	//   ....[53]....
        /*0474*/ 	.word	0x00002fe0
        /*0478*/ 	.word	0x00000002
        /*047c*/ 	.word	0x00000090
        /*0480*/ 	.short	0x010a
        /*0482*/ 	.byte	0xff
	.zero		1


	//   ....[54]....
        /*0484*/ 	.word	0x000030e0
        /*0488*/ 	.word	0x00000002
        /*048c*/ 	.word	0x00000000
        /*0490*/ 	.short	0x0101
        /*0492*/ 	.byte	0xff
	.zero		1


	//   ....[55]....
        /*0494*/ 	.word	0x00003170
        /*0498*/ 	.word	0x000000ff
        /*049c*/ 	.word	0x000000a0
        /*04a0*/ 	.short	0x0106
        /*04a2*/ 	.byte	0x04
	.zero		1


	//   ....[56]....
        /*04a4*/ 	.word	0x00003190
        /*04a8*/ 	.word	0x000000ff
        /*04ac*/ 	.word	0x000000a0
        /*04b0*/ 	.short	0x010a
        /*04b2*/ 	.byte	0x04
	.zero		1


	//   ....[57]....
        /*04b4*/ 	.word	0x00003220
        /*04b8*/ 	.word	0x000000ff
        /*04bc*/ 	.word	0x000000a0
        /*04c0*/ 	.short	0x0106
        /*04c2*/ 	.byte	0x07
	.zero		1


	//   ....[58]....
        /*04c4*/ 	.word	0x00003260
        /*04c8*/ 	.word	0x00000000
        /*04cc*/ 	.word	0x000000a0
        /*04d0*/ 	.short	0x010a
        /*04d2*/ 	.byte	0xff
	.zero		1


	//   ....[59]....
        /*04d4*/ 	.word	0x000034a0
        /*04d8*/ 	.word	0x000000ff
        /*04dc*/ 	.word	0x00000008
        /*04e0*/ 	.short	0x010a
        /*04e2*/ 	.byte	0x05
	.zero		1


	//   ....[60]....
        /*04e4*/ 	.word	0x000034c0
        /*04e8*/ 	.word	0x000000ff
        /*04ec*/ 	.word	0x00000008
        /*04f0*/ 	.short	0x010a
        /*04f2*/ 	.byte	0x05
	.zero		1


	//   ....[61]....
        /*04f4*/ 	.word	0x00003650
        /*04f8*/ 	.word	0x000000ff
        /*04fc*/ 	.word	0x00000008
        /*0500*/ 	.short	0x010a
        /*0502*/ 	.byte	0x05
	.zero		1


	//   ....[62]....
        /*0504*/ 	.word	0x00003670
        /*0508*/ 	.word	0x000000ff
        /*050c*/ 	.word	0x00000008
        /*0510*/ 	.short	0x010a
        /*0512*/ 	.byte	0x05
	.zero		1


	//   ....[63]....
        /*0514*/ 	.word	0x00003730
        /*0518*/ 	.word	0x000000ff
        /*051c*/ 	.word	0x00000000
        /*0520*/ 	.short	0x0101
        /*0522*/ 	.byte	0x04
	.zero		1


	//   ....[64]....
        /*0524*/ 	.word	0x00003af0
        /*0528*/ 	.word	0x00000000
        /*052c*/ 	.word	0x00000090
        /*0530*/ 	.short	0x010a
        /*0532*/ 	.byte	0xff
	.zero		1


	//   ....[65]....
        /*0534*/ 	.word	0x00003bb0
        /*0538*/ 	.word	0x00000000
        /*053c*/ 	.word	0x00000000
        /*0540*/ 	.short	0x0101
        /*0542*/ 	.byte	0xff
	.zero		1


	//   ....[66]....
        /*0544*/ 	.word	0x00003c70
        /*0548*/ 	.word	0x000000ff
        /*054c*/ 	.word	0x00000000
        /*0550*/ 	.short	0x010a
        /*0552*/ 	.byte	0x04
	.zero		1


	//   ....[67]....
        /*0554*/ 	.word	0x00003c80
        /*0558*/ 	.word	0x000000ff
        /*055c*/ 	.word	0x000000d0
        /*0560*/ 	.short	0x010a
        /*0562*/ 	.byte	0x2e
	.zero		1


	//   ....[68]....
        /*0564*/ 	.word	0x00003d30
        /*0568*/ 	.word	0x000000ff
        /*056c*/ 	.word	0x00000000
        /*0570*/ 	.short	0x010a
        /*0572*/ 	.byte	0x07
	.zero		1


	//   ....[69]....
        /*0574*/ 	.word	0x00003e60
        /*0578*/ 	.word	0x000000ff
        /*057c*/ 	.word	0x00000000
        /*0580*/ 	.short	0x010a
        /*0582*/ 	.byte	0x04
	.zero		1


	//   ....[70]....
        /*0584*/ 	.word	0x000042a0
        /*0588*/ 	.word	0x000000ff
        /*058c*/ 	.word	0x00000000
        /*0590*/ 	.short	0x010a
        /*0592*/ 	.byte	0x04
	.zero		1


	//   ....[71]....
        /*0594*/ 	.word	0x00004330
        /*0598*/ 	.word	0x000000ff
        /*059c*/ 	.word	0x00000000
        /*05a0*/ 	.short	0x010a
        /*05a2*/ 	.byte	0x05
	.zero		1


	//   ....[72]....
        /*05a4*/ 	.word	0x000043c0
        /*05a8*/ 	.word	0x000000ff
        /*05ac*/ 	.word	0x00000000
        /*05b0*/ 	.short	0x010a
        /*05b2*/ 	.byte	0x05
	.zero		1


	//   ....[73]....
        /*05b4*/ 	.word	0x00004460
        /*05b8*/ 	.word	0x00000000
        /*05bc*/ 	.word	0x00000000
        /*05c0*/ 	.short	0x010a
        /*05c2*/ 	.byte	0xff
	.zero		1


	//   ....[74]....
        /*05c4*/ 	.word	0x000044a0
        /*05c8*/ 	.word	0x00000000
        /*05cc*/ 	.word	0x00000000
        /*05d0*/ 	.short	0x010a
        /*05d2*/ 	.byte	0xff
	.zero		1


	//   ....[75]....
        /*05d4*/ 	.word	0x00004510
        /*05d8*/ 	.word	0x000000ff
        /*05dc*/ 	.word	0x00000000
        /*05e0*/ 	.short	0x0101
        /*05e2*/ 	.byte	0x04
	.zero		1


	//   ....[76]....
        /*05e4*/ 	.word	0x00004550
        /*05e8*/ 	.word	0x000000ff
        /*05ec*/ 	.word	0x00000110
        /*05f0*/ 	.short	0x010a
        /*05f2*/ 	.byte	0x29
	.zero		1


	//   ....[77]....
        /*05f4*/ 	.word	0x000045a0
        /*05f8*/ 	.word	0x000000ff
        /*05fc*/ 	.word	0x00000000
        /*0600*/ 	.short	0x0101
        /*0602*/ 	.byte	0x04
	.zero		1


	//   ....[78]....
        /*0604*/ 	.word	0x00004a40
        /*0608*/ 	.word	0x0000000c
        /*060c*/ 	.word	0x00000090
        /*0610*/ 	.short	0x010a
        /*0612*/ 	.byte	0xff
	.zero		1


	//   ....[79]....
        /*0614*/ 	.word	0x00004bb0
        /*0618*/ 	.word	0x00000000
        /*061c*/ 	.word	0x00000000
        /*0620*/ 	.short	0x0101
        /*0622*/ 	.byte	0xff
	.zero		1


	//   ....[80]....
        /*0624*/ 	.word	0x00005040
        /*0628*/ 	.word	0x000000ff
        /*062c*/ 	.word	0x00000088
        /*0630*/ 	.short	0x010a
        /*0632*/ 	.byte	0x15
	.zero		1


	//   ....[81]....
        /*0634*/ 	.word	0x000051c0
        /*0638*/ 	.word	0x000000ff
        /*063c*/ 	.word	0x00000060
        /*0640*/ 	.short	0x010a
        /*0642*/ 	.byte	0x15
	.zero		1


	//   ....[82]....
        /*0644*/ 	.word	0x000053c0
        /*0648*/ 	.word	0x000000ff
        /*064c*/ 	.word	0x00000040
        /*0650*/ 	.short	0x010b
        /*0652*/ 	.byte	0x15
	.zero		1


	//   ....[83]....
        /*0654*/ 	.word	0x000053d0
        /*0658*/ 	.word	0x000000ff
        /*065c*/ 	.word	0x00000000
        /*0660*/ 	.short	0x0101
        /*0662*/ 	.byte	0x06
	.zero		1


	//   ....[84]....
        /*0664*/ 	.word	0x000053e0
        /*0668*/ 	.word	0x000000ff
        /*066c*/ 	.word	0x00000068
        /*0670*/ 	.short	0x010a
        /*0672*/ 	.byte	0x15
	.zero		1


	//   ....[85]....
        /*0674*/ 	.word	0x00005590
        /*0678*/ 	.word	0x000000ff
        /*067c*/ 	.word	0x00000048
        /*0680*/ 	.short	0x010b
        /*0682*/ 	.byte	0x15
	.zero		1


	//   ....[86]....
        /*0684*/ 	.word	0x000055a0
        /*0688*/ 	.word	0x000000ff
        /*068c*/ 	.word	0x00000000
        /*0690*/ 	.short	0x0101
        /*0692*/ 	.byte	0x06
	.zero		1


	//   ....[87]....
        /*0694*/ 	.word	0x000055b0
        /*0698*/ 	.word	0x000000ff
        /*069c*/ 	.word	0x00000070
        /*06a0*/ 	.short	0x010a
        /*06a2*/ 	.byte	0x15
	.zero		1


	//   ....[88]....
        /*06a4*/ 	.word	0x00005760
        /*06a8*/ 	.word	0x000000ff
        /*06ac*/ 	.word	0x00000050
        /*06b0*/ 	.short	0x010b
        /*06b2*/ 	.byte	0x15
	.zero		1


	//   ....[89]....
        /*06b4*/ 	.word	0x00005770
        /*06b8*/ 	.word	0x000000ff
        /*06bc*/ 	.word	0x00000000
        /*06c0*/ 	.short	0x0101
        /*06c2*/ 	.byte	0x06
	.zero		1


	//   ....[90]....
        /*06c4*/ 	.word	0x00005780
        /*06c8*/ 	.word	0x000000ff
        /*06cc*/ 	.word	0x00000078
        /*06d0*/ 	.short	0x010a
        /*06d2*/ 	.byte	0x15
	.zero		1


	//   ....[91]....
        /*06d4*/ 	.word	0x000059c0
        /*06d8*/ 	.word	0x000000ff
        /*06dc*/ 	.word	0x00000058
        /*06e0*/ 	.short	0x010b
        /*06e2*/ 	.byte	0x15
	.zero		1


	//   ....[92]....
        /*06e4*/ 	.word	0x000059d0
        /*06e8*/ 	.word	0x000000ff
        /*06ec*/ 	.word	0x00000000
        /*06f0*/ 	.short	0x0101
        /*06f2*/ 	.byte	0x25
	.zero		1


	//   ....[93]....
        /*06f4*/ 	.word	0x00005a10
        /*06f8*/ 	.word	0x000000ff
        /*06fc*/ 	.word	0x00000060
        /*0700*/ 	.short	0x010a
        /*0702*/ 	.byte	0x15
	.zero		1


	//   ....[94]....
        /*0704*/ 	.word	0x00005a30
        /*0708*/ 	.word	0x000000ff
        /*070c*/ 	.word	0x00000068
        /*0710*/ 	.short	0x010a
        /*0712*/ 	.byte	0x15
	.zero		1


	//   ....[95]....
        /*0714*/ 	.word	0x00005a50
        /*0718*/ 	.word	0x000000ff
        /*071c*/ 	.word	0x00000070
        /*0720*/ 	.short	0x010a
        /*0722*/ 	.byte	0x15
	.zero		1


	//   ....[96]....
        /*0724*/ 	.word	0x00005a90
        /*0728*/ 	.word	0x00000000
        /*072c*/ 	.word	0x00000078
        /*0730*/ 	.short	0x010a
        /*0732*/ 	.byte	0xff
	.zero		1


	//   ....[97]....
        /*0734*/ 	.word	0x00005dd0
        /*0738*/ 	.word	0x00000003
        /*073c*/ 	.word	0x00000090
        /*0740*/ 	.short	0x010a
        /*0742*/ 	.byte	0xff
	.zero		1


	//   ....[98]....
        /*0744*/ 	.word	0x00005f50
        /*0748*/ 	.word	0x00000000
        /*074c*/ 	.word	0x00000000
        /*0750*/ 	.short	0x0101
        /*0752*/ 	.byte	0xff
	.zero		1


	//   ....[99]....
        /*0754*/ 	.word	0x00006a90
        /*0758*/ 	.word	0x000000ff
        /*075c*/ 	.word	0x00000040
        /*0760*/ 	.short	0x010a
        /*0762*/ 	.byte	0x2b
	.zero		1


	//   ....[100]....
        /*0764*/ 	.word	0x00006ad0
        /*0768*/ 	.word	0x00000035
        /*076c*/ 	.word	0x000000b0
        /*0770*/ 	.short	0x010a
        /*0772*/ 	.byte	0xff
	.zero		1


	//   ....[101]....
        /*0774*/ 	.word	0x00006be0
        /*0778*/ 	.word	0x000000ff
        /*077c*/ 	.word	0x00000040
        /*0780*/ 	.short	0x010a
        /*0782*/ 	.byte	0x2b
	.zero		1


	//   ....[102]....
        /*0784*/ 	.word	0x00006cb0
        /*0788*/ 	.word	0x00000035
        /*078c*/ 	.word	0x000000b0
        /*0790*/ 	.short	0x010a
        /*0792*/ 	.byte	0xff
	.zero		1


	//   ....[103]....
        /*0794*/ 	.word	0x00007470
        /*0798*/ 	.word	0x00000000
        /*079c*/ 	.word	0x00000000
        /*07a0*/ 	.short	0x0101
        /*07a2*/ 	.byte	0xff
	.zero		1


	//   ....[104]....
        /*07a4*/ 	.word	0x00007480
        /*07a8*/ 	.word	0x00000002
        /*07ac*/ 	.word	0x00000040
        /*07b0*/ 	.short	0x010a
        /*07b2*/ 	.byte	0xff
	.zero		1


	//   ....[105]....
        /*07b4*/ 	.word	0x00007540
        /*07b8*/ 	.word	0x00000002
        /*07bc*/ 	.word	0x00000040
        /*07c0*/ 	.short	0x010a
        /*07c2*/ 	.byte	0xff
	.zero		1


	//   ....[106]....
        /*07c4*/ 	.word	0x00007d40
        /*07c8*/ 	.word	0x00000000
        /*07cc*/ 	.word	0x00000000
        /*07d0*/ 	.short	0x0101
        /*07d2*/ 	.byte	0xff
	.zero		1


	//   ....[107]....
        /*07d4*/ 	.word	0x00007d60
        /*07d8*/ 	.word	0x00000002
        /*07dc*/ 	.word	0x00000040
        /*07e0*/ 	.short	0x010a
        /*07e2*/ 	.byte	0xff
	.zero		1


	//   ....[108]....
        /*07e4*/ 	.word	0x00007e10
        /*07e8*/ 	.word	0x00000002
        /*07ec*/ 	.word	0x00000040
        /*07f0*/ 	.short	0x010a
        /*07f2*/ 	.byte	0xff
	.zero		1


	//   ....[109]....
        /*07f4*/ 	.word	0x00008610
        /*07f8*/ 	.word	0x00000000
        /*07fc*/ 	.word	0x00000000
        /*0800*/ 	.short	0x0101
        /*0802*/ 	.byte	0xff
	.zero		1


	//   ....[110]....
        /*0804*/ 	.word	0x00008630
        /*0808*/ 	.word	0x00000003
        /*080c*/ 	.word	0x00000040
        /*0810*/ 	.short	0x010a
        /*0812*/ 	.byte	0xff
	.zero		1


	//   ....[111]....
        /*0814*/ 	.word	0x000086e0
        /*0818*/ 	.word	0x00000003
        /*081c*/ 	.word	0x00000040
        /*0820*/ 	.short	0x010a
        /*0822*/ 	.byte	0xff
	.zero		1


	//   ....[112]....
        /*0824*/ 	.word	0x000089f0
        /*0828*/ 	.word	0x00000035
        /*082c*/ 	.word	0x00000000
        /*0830*/ 	.short	0x0101
        /*0832*/ 	.byte	0xff
	.zero		1


	//   ....[113]....
        /*0834*/ 	.word	0x00008f30
        /*0838*/ 	.word	0x00000000
        /*083c*/ 	.word	0x00000000
        /*0840*/ 	.short	0x0101
        /*0842*/ 	.byte	0xff
	.zero		1


	//   ....[114]....
        /*0844*/ 	.word	0x000091c0
        /*0848*/ 	.word	0x000000ff
        /*084c*/ 	.word	0x00000000
        /*0850*/ 	.short	0x0101
        /*0852*/ 	.byte	0x04
	.zero		1


	//   ....[115]....
        /*0854*/ 	.word	0x000091e0
        /*0858*/ 	.word	0x00000000
        /*085c*/ 	.word	0x00000100
        /*0860*/ 	.short	0x010a
        /*0862*/ 	.byte	0xff
	.zero		1


	//   ....[116]....
        /*0864*/ 	.word	0x00009240
        /*0868*/ 	.word	0x00000000
        /*086c*/ 	.word	0x00000020
        /*0870*/ 	.short	0x010a
        /*0872*/ 	.byte	0xff
	.zero		1


	//   ....[117]....
        /*0874*/ 	.word	0x000092a0
        /*0878*/ 	.word	0x00000000
        /*087c*/ 	.word	0x00000020
        /*0880*/ 	.short	0x010a
        /*0882*/ 	.byte	0xff
	.zero		1


	//   ....[118]....
        /*0884*/ 	.word	0x000092f0
        /*0888*/ 	.word	0x00000003
        /*088c*/ 	.word	0x00000090
        /*0890*/ 	.short	0x010a
        /*0892*/ 	.byte	0xff
	.zero		1


	//   ....[119]....
        /*0894*/ 	.word	0x00009350
        /*0898*/ 	.word	0x00000000
        /*089c*/ 	.word	0x00000000
        /*08a0*/ 	.short	0x010a
        /*08a2*/ 	.byte	0xff
	.zero		1


	//   ....[120]....
        /*08a4*/ 	.word	0x000093b0
        /*08a8*/ 	.word	0x00000000
        /*08ac*/ 	.word	0x00000000
        /*08b0*/ 	.short	0x010a
        /*08b2*/ 	.byte	0xff
	.zero		1


	//   ....[121]....
        /*08b4*/ 	.word	0x00009410
        /*08b8*/ 	.word	0x00000000
        /*08bc*/ 	.word	0x00000000
        /*08c0*/ 	.short	0x010a
        /*08c2*/ 	.byte	0xff
	.zero		1


	//   ....[122]....
        /*08c4*/ 	.word	0x00009460
        /*08c8*/ 	.word	0x00000002
        /*08cc*/ 	.word	0x000000f0
        /*08d0*/ 	.short	0x010a
        /*08d2*/ 	.byte	0xff
	.zero		1


	//   ....[123]....
        /*08d4*/ 	.word	0x000094c0
        /*08d8*/ 	.word	0x00000002
        /*08dc*/ 	.word	0x000000a0
        /*08e0*/ 	.short	0x010a
        /*08e2*/ 	.byte	0xff
	.zero		1


	//   ....[124]....
        /*08e4*/ 	.word	0x00009510
        /*08e8*/ 	.word	0x00000002
        /*08ec*/ 	.word	0x00000090
        /*08f0*/ 	.short	0x010a
        /*08f2*/ 	.byte	0xff
	.zero		1


	//   ....[125]....
        /*08f4*/ 	.word	0x00009570
        /*08f8*/ 	.word	0x00000000
        /*08fc*/ 	.word	0x000000a0
        /*0900*/ 	.short	0x010a
        /*0902*/ 	.byte	0xff
	.zero		1


	//   ....[126]....
        /*0904*/ 	.word	0x000095d0
        /*0908*/ 	.word	0x00000005
        /*090c*/ 	.word	0x00000008
        /*0910*/ 	.short	0x010a
        /*0912*/ 	.byte	0xff
	.zero		1


	//   ....[127]....
        /*0914*/ 	.word	0x000096b0
        /*0918*/ 	.word	0x00000000
        /*091c*/ 	.word	0x00000008
        /*0920*/ 	.short	0x010a
        /*0922*/ 	.byte	0xff
	.zero		1


	//   ....[128]....
        /*0924*/ 	.word	0x00009700
        /*0928*/ 	.word	0x00000000
        /*092c*/ 	.word	0x00000090
        /*0930*/ 	.short	0x010a
        /*0932*/ 	.byte	0xff
	.zero		1


	//   ....[129]....
        /*0934*/ 	.word	0x00009760
        /*0938*/ 	.word	0x00000000
        /*093c*/ 	.word	0x000000d0
        /*0940*/ 	.short	0x010a
        /*0942*/ 	.byte	0xff
	.zero		1


	//   ....[130]....
        /*0944*/ 	.word	0x000097c0
        /*0948*/ 	.word	0x00000000
        /*094c*/ 	.word	0x00000000
        /*0950*/ 	.short	0x010a
        /*0952*/ 	.byte	0xff
	.zero		1


	//   ....[131]....
        /*0954*/ 	.word	0x00009820
        /*0958*/ 	.word	0x00000000
        /*095c*/ 	.word	0x00000000
        /*0960*/ 	.short	0x010a
        /*0962*/ 	.byte	0xff
	.zero		1


	//   ....[132]....
        /*0964*/ 	.word	0x00009880
        /*0968*/ 	.word	0x00000000
        /*096c*/ 	.word	0x00000000
        /*0970*/ 	.short	0x010a
        /*0972*/ 	.byte	0xff
	.zero		1


	//   ....[133]....
        /*0974*/ 	.word	0x000098e0
        /*0978*/ 	.word	0x00000000
        /*097c*/ 	.word	0x00000000
        /*0980*/ 	.short	0x010a
        /*0982*/ 	.byte	0xff
	.zero		1


	//   ....[134]....
        /*0984*/ 	.word	0x00009940
        /*0988*/ 	.word	0x00000000
        /*098c*/ 	.word	0x00000110
        /*0990*/ 	.short	0x010a
        /*0992*/ 	.byte	0xff
	.zero		1


	//   ....[135]....
        /*0994*/ 	.word	0x00009990
        /*0998*/ 	.word	0x0000000c
        /*099c*/ 	.word	0x00000090
        /*09a0*/ 	.short	0x010a
        /*09a2*/ 	.byte	0xff
	.zero		1


	//   ....[136]....
        /*09a4*/ 	.word	0x000099f0
        /*09a8*/ 	.word	0x00000000
        /*09ac*/ 	.word	0x00000088
        /*09b0*/ 	.short	0x010a
        /*09b2*/ 	.byte	0xff
	.zero		1


	//   ....[137]....
        /*09b4*/ 	.word	0x00009a50
        /*09b8*/ 	.word	0x00000000
        /*09bc*/ 	.word	0x00000060
        /*09c0*/ 	.short	0x010a
        /*09c2*/ 	.byte	0xff
	.zero		1


	//   ....[138]....
        /*09c4*/ 	.word	0x00009ab0
        /*09c8*/ 	.word	0x00000000
        /*09cc*/ 	.word	0x00000068
        /*09d0*/ 	.short	0x010a
        /*09d2*/ 	.byte	0xff
	.zero		1


	//   ....[139]....
        /*09d4*/ 	.word	0x00009b10
        /*09d8*/ 	.word	0x00000000
        /*09dc*/ 	.word	0x00000070
        /*09e0*/ 	.short	0x010a
        /*09e2*/ 	.byte	0xff
	.zero		1


	//   ....[140]....
        /*09e4*/ 	.word	0x00009b70
        /*09e8*/ 	.word	0x00000000
        /*09ec*/ 	.word	0x00000078
        /*09f0*/ 	.short	0x010a
        /*09f2*/ 	.byte	0xff
	.zero		1


	//   ....[141]....
        /*09f4*/ 	.word	0x00009bd0
        /*09f8*/ 	.word	0x00000000
        /*09fc*/ 	.word	0x00000060
        /*0a00*/ 	.short	0x010a
        /*0a02*/ 	.byte	0xff
	.zero		1


	//   ....[142]....
        /*0a04*/ 	.word	0x00009c30
        /*0a08*/ 	.word	0x00000000
        /*0a0c*/ 	.word	0x00000068
        /*0a10*/ 	.short	0x010a
        /*0a12*/ 	.byte	0xff
	.zero		1


	//   ....[143]....
        /*0a14*/ 	.word	0x00009c90
        /*0a18*/ 	.word	0x00000000
        /*0a1c*/ 	.word	0x00000070
        /*0a20*/ 	.short	0x010a
        /*0a22*/ 	.byte	0xff
	.zero		1


	//   ....[144]....
        /*0a24*/ 	.word	0x00009ce0
        /*0a28*/ 	.word	0x00000003
        /*0a2c*/ 	.word	0x00000090
        /*0a30*/ 	.short	0x010a
        /*0a32*/ 	.byte	0xff
	.zero		1


	//   ....[145]....
        /*0a34*/ 	.word	0x00009d40
        /*0a38*/ 	.word	0x00000002
        /*0a3c*/ 	.word	0x00000040
        /*0a40*/ 	.short	0x010a
        /*0a42*/ 	.byte	0xff
	.zero		1


	//   ....[146]....
        /*0a44*/ 	.word	0x00009d90
        /*0a48*/ 	.word	0x00000035
        /*0a4c*/ 	.word	0x000000b0
        /*0a50*/ 	.short	0x010a
        /*0a52*/ 	.byte	0xff
	.zero		1


	//   ....[147]....
        /*0a54*/ 	.word	0x00009de0
        /*0a58*/ 	.word	0x00000002
        /*0a5c*/ 	.word	0x00000040
        /*0a60*/ 	.short	0x010a
        /*0a62*/ 	.byte	0xff
	.zero		1


	//   ....[148]....
        /*0a64*/ 	.word	0x00009e30
        /*0a68*/ 	.word	0x00000002
        /*0a6c*/ 	.word	0x00000040
        /*0a70*/ 	.short	0x010a
        /*0a72*/ 	.byte	0xff
	.zero		1


	//   ....[149]....
        /*0a74*/ 	.word	0x00009e80
        /*0a78*/ 	.word	0x00000003
        /*0a7c*/ 	.word	0x00000040
        /*0a80*/ 	.short	0x010a
        /*0a82*/ 	.byte	0xff
	.zero		1


	//----- nvinfo : EIATTR_NUM_MBARRIERS
	.align		4
.L_47:
        /*0a84*/ 	.byte	0x03, 0x38
        /*0a86*/ 	.short	0x0023


	//----- nvinfo : EIATTR_EXIT_INSTR_OFFSETS
	.align		4
        /*0a88*/ 	.byte	0x04, 0x1c
        /*0a8a*/ 	.short	(.L_49 - .L_48)


	//   ....[0]....
.L_48:
        /*0a8c*/ 	.word	0x00002d40


	//   ....[1]....
        /*0a90*/ 	.word	0x00003230


	//   ....[2]....
        /*0a94*/ 	.word	0x00003290


	//   ....[3]....
        /*0a98*/ 	.word	0x000047d0


	//   ....[4]....
        /*0a9c*/ 	.word	0x00005ac0


	//   ....[5]....
        /*0aa0*/ 	.word	0x00005b00


	//   ....[6]....
        /*0aa4*/ 	.word	0x000090b0


	//   ....[7]....
        /*0aa8*/ 	.word	0x00009130


	//   ....[8]....
        /*0aac*/ 	.word	0x00009160


	//   ....[9]....
        /*0ab0*/ 	.word	0x000091d0


	//----- nvinfo : EIATTR_MAX_THREADS
	.align		4
.L_49:
        /*0ab4*/ 	.byte	0x04, 0x05
        /*0ab6*/ 	.short	(.L_51 - .L_50)
.L_50:
        /*0ab8*/ 	.word	0x00000100
        /*0abc*/ 	.word	0x00000001
        /*0ac0*/ 	.word	0x00000001


	//----- nvinfo : EIATTR_CRS_STACK_SIZE
	.align		4
.L_51:
        /*0ac4*/ 	.byte	0x04, 0x1e
        /*0ac6*/ 	.short	(.L_53 - .L_52)
.L_52:
        /*0ac8*/ 	.word	0x00000000


	//----- nvinfo : EIATTR_CBANK_PARAM_SIZE
	.align		4
.L_53:
        /*0acc*/ 	.byte	0x03, 0x19
        /*0ace*/ 	.short	0x0800


	//----- nvinfo : EIATTR_PARAM_CBANK
	.align		4
        /*0ad0*/ 	.byte	0x04, 0x0a
        /*0ad2*/ 	.short	(.L_55 - .L_54)
	.align		4
.L_54:
        /*0ad4*/ 	.word	index@(.nv.constant0._ZN7cutlass13device_kernelINS_4gemm6kernel13GemmUniversalIN4cute5tupleIJiiiiEEENS1_10collective13CollectiveMmaINS1_35MainloopSm100TmaUmmaWarpSpecializedILi4ELi2ELi4ENS5_IJNS4_1CILi2EEESB_NSA_ILi1EEEEEEEENS5_IJNSA_ILi128EEESF_SF_EEENS_10bfloat16_tENS5_IJlSC_lEEESH_SI_NS4_8TiledMMAINS4_8MMA_AtomIJNS4_26SM100_MMA_F16BF16_2x1SM_SSISH_SH_fLi128ELi128ELNS4_4UMMA5MajorE0ELSN_0ELNSM_7ScaleInE0ELSO_0EEEEEENS4_6LayoutINS5_IJSC_SC_SC_EEENS5_IJNSA_ILi0EEEST_ST_EEEEENS5_IJNS4_10UnderscoreESW_SW_EEEEENS4_28SM100_TMA_2SM_LOAD_MULTICASTENS4_14ComposedLayoutINS4_7SwizzleILi3ELi4ELi3EEENS4_18smem_ptr_flag_bitsILi16EEENSR_INS5_IJNSA_ILi8EEENSA_ILi64EEEEEENS5_IJS16_SC_EEEEEEEvNS4_8identityENS4_18SM100_TMA_2SM_LOADES1A_vS1B_EENS_8epilogue10collective18CollectiveEpilogueINS1E_23Sm100TmaWarpSpecializedILi4ELi2ELi16ELb1ELb0EEEJNS5_IJS16_SF_SF_EEENS5_IJNSR_IS16_SC_EENSR_INS5_IJNSA_ILi16EEESB_EEENS5_IJSC_S16_EEEEEEEESH_SI_SH_SI_NS1E_6fusion15FusionCallbacksIS1I_NS1Q_17LinearCombinationISH_fSH_fLNS_15FloatRoundStyleE2EEES1J_S1P_JEEENS4_5SM1004TMEM4LOAD26SM100_TMEM_LOAD_32dp32b16xENS4_13SM90_TMA_LOADENS10_INS11_ILi1ELi4ELi3EEES14_NSR_INS5_IJS15_S1L_EEENS5_IJS1L_SC_EEEEEEENS4_39AutoVectorizingCopyWithAssumedAlignmentILi128EEENS4_14SM90_TMA_STOREES25_S27_S27_EEEvvEEEEvNT_6ParamsE)
        /*0ad8*/ 	.short	0x0380
        /*0ada*/ 	.short	0x0800


	//----- nvinfo : EIATTR_SW_WAR
	.align		4
.L_55:
        /*0adc*/ 	.byte	0x04, 0x36
        /*0ade*/ 	.short	(.L_57 - .L_56)
.L_56:
        /*0ae0*/ 	.word	0x00000008
.L_57:


//--------------------- .nv.callgraph             --------------------------
	.section	.nv.callgraph,"",@"SHT_CUDA_CALLGRAPH"
	.align	4
	.sectionentsize	8
	.align		4
        /*0000*/ 	.word	0x00000000
	.align		4
        /*0004*/ 	.word	0xffffffff
	.align		4
        /*0008*/ 	.word	index@(_ZN7cutlass13device_kernelINS_4gemm6kernel13GemmUniversalIN4cute5tupleIJiiiiEEENS1_10collective13CollectiveMmaINS1_35MainloopSm100TmaUmmaWarpSpecializedILi4ELi2ELi4ENS5_IJNS4_1CILi2EEESB_NSA_ILi1EEEEEEEENS5_IJNSA_ILi128EEESF_SF_EEENS_10bfloat16_tENS5_IJlSC_lEEESH_SI_NS4_8TiledMMAINS4_8MMA_AtomIJNS4_26SM100_MMA_F16BF16_2x1SM_SSISH_SH_fLi128ELi128ELNS4_4UMMA5MajorE0ELSN_0ELNSM_7ScaleInE0ELSO_0EEEEEENS4_6LayoutINS5_IJSC_SC_SC_EEENS5_IJNSA_ILi0EEEST_ST_EEEEENS5_IJNS4_10UnderscoreESW_SW_EEEEENS4_28SM100_TMA_2SM_LOAD_MULTICASTENS4_14ComposedLayoutINS4_7SwizzleILi3ELi4ELi3EEENS4_18smem_ptr_flag_bitsILi16EEENSR_INS5_IJNSA_ILi8EEENSA_ILi64EEEEEENS5_IJS16_SC_EEEEEEEvNS4_8identityENS4_18SM100_TMA_2SM_LOADES1A_vS1B_EENS_8epilogue10collective18CollectiveEpilogueINS1E_23Sm100TmaWarpSpecializedILi4ELi2ELi16ELb1ELb0EEEJNS5_IJS16_SF_SF_EEENS5_IJNSR_IS16_SC_EENSR_INS5_IJNSA_ILi16EEESB_EEENS5_IJSC_S16_EEEEEEEESH_SI_SH_SI_NS1E_6fusion15FusionCallbacksIS1I_NS1Q_17LinearCombinationISH_fSH_fLNS_15FloatRoundStyleE2EEES1J_S1P_JEEENS4_5SM1004TMEM4LOAD26SM100_TMEM_LOAD_32dp32b16xENS4_13SM90_TMA_LOADENS10_INS11_ILi1ELi4ELi3EEES14_NSR_INS5_IJS15_S1L_EEENS5_IJS1L_SC_EEEEEEENS4_39AutoVectorizingCopyWithAssumedAlignmentILi128EEENS4_14SM90_TMA_STOREES25_S27_S27_EEEvvEEEEvNT_6ParamsE)
	.align		4
        /*000c*/ 	.word	index@(__assertfail)
	.align		4
        /*0010*/ 	.word	0x00000000
	.align		4
        /*0014*/ 	.word	0xfffffffe
	.align		4
        /*0018*/ 	.word	0x00000000
	.align		4
        /*001c*/ 	.word	0xfffffffd
	.align		4
        /*0020*/ 	.word	0x00000000
	.align		4
        /*0024*/ 	.word	0xfffffffc


//--------------------- .nv.constant4             --------------------------
	.section	.nv.constant4,"a",@progbits
	.align	8
	.align		8
.nv.constant4:
        /*0000*/ 	.dword	__assertfail
	.align		8
        /*0008*/ 	.dword	__unnamed_1
	.align		8
        /*0010*/ 	.dword	__unnamed_2
	.align		8
        /*0018*/ 	.dword	_ZN39_INTERNAL_4e798c02_4_k_cu_fcd5ae79_82894cuda3std3__45__cpo5beginE
	.align		8
        /*0020*/ 	.dword	_ZN39_INTERNAL_4e798c02_4_k_cu_fcd5ae79_82894cuda3std3__45__cpo3endE
	.align		8
        /*0028*/ 	.dword	_ZN39_INTERNAL_4e798c02_4_k_cu_fcd5ae79_82894cuda3std3__45__cpo6cbeginE
	.align		8
        /*0030*/ 	.dword	_ZN39_INTERNAL_4e798c02_4_k_cu_fcd5ae79_82894cuda3std3__45__cpo4cendE
	.align		8
        /*0038*/ 	.dword	_ZN39_INTERNAL_4e798c02_4_k_cu_fcd5ae79_82894cuda3std3__441_GLOBAL__N__4e798c02_4_k_cu_fcd5ae79_82896ignoreE
	.align		8
        /*0040*/ 	.dword	_ZN39_INTERNAL_4e798c02_4_k_cu_fcd5ae79_82894cuda3std3__419piecewise_constructE
	.align		8
        /*0048*/ 	.dword	_ZN39_INTERNAL_4e798c02_4_k_cu_fcd5ae79_82894cuda3std3__48in_placeE
	.align		8
        /*0050*/ 	.dword	_ZN39_INTERNAL_4e798c02_4_k_cu_fcd5ae79_82894cuda3std6ranges3__45__cpo4swapE
	.align		8
        /*0058*/ 	.dword	_ZN39_INTERNAL_4e798c02_4_k_cu_fcd5ae79_82894cuda3std6ranges3__45__cpo9iter_moveE
	.align		8
        /*0060*/ 	.dword	_ZN39_INTERNAL_4e798c02_4_k_cu_fcd5ae79_82894cute7productE
	.align		8
        /*0068*/ 	.dword	_ZN39_INTERNAL_4e798c02_4_k_cu_fcd5ae79_82894cute1_E
	.align		8
        /*0070*/ 	.dword	$str$25
	.align		8
        /*0078*/ 	.dword	$str$26
	.align		8
        /*0080*/ 	.dword	$str$27
	.align		8
        /*0088*/ 	.dword	$str$28


//--------------------- .text._ZN7cutlass13device_kernelINS_4gemm6kernel13GemmUniversalIN4cute5tupleIJiiiiEEENS1_10collective13CollectiveMmaINS1_35MainloopSm100TmaUmmaWarpSpecializedILi4ELi2ELi4ENS5_IJNS4_1CILi2EEESB_NSA_ILi1EEEEEEEENS5_IJNSA_ILi128EEESF_SF_EEENS_10bfloat16_tENS5_IJlSC_lEEESH_SI_NS4_8TiledMMAINS4_8MMA_AtomIJNS4_26SM100_MMA_F16BF16_2x1SM_SSISH_SH_fLi128ELi128ELNS4_4UMMA5MajorE0ELSN_0ELNSM_7ScaleInE0ELSO_0EEEEEENS4_6LayoutINS5_IJSC_SC_SC_EEENS5_IJNSA_ILi0EEEST_ST_EEEEENS5_IJNS4_10UnderscoreESW_SW_EEEEENS4_28SM100_TMA_2SM_LOAD_MULTICASTENS4_14ComposedLayoutINS4_7SwizzleILi3ELi4ELi3EEENS4_18smem_ptr_flag_bitsILi16EEENSR_INS5_IJNSA_ILi8EEENSA_ILi64EEEEEENS5_IJS16_SC_EEEEEEEvNS4_8identityENS4_18SM100_TMA_2SM_LOADES1A_vS1B_EENS_8epilogue10collective18CollectiveEpilogueINS1E_23Sm100TmaWarpSpecializedILi4ELi2ELi16ELb1ELb0EEEJNS5_IJS16_SF_SF_EEENS5_IJNSR_IS16_SC_EENSR_INS5_IJNSA_ILi16EEESB_EEENS5_IJSC_S16_EEEEEEEESH_SI_SH_SI_NS1E_6fusion15FusionCallbacksIS1I_NS1Q_17LinearCombinationISH_fSH_fLNS_15FloatRoundStyleE2EEES1J_S1P_JEEENS4_5SM1004TMEM4LOAD26SM100_TMEM_LOAD_32dp32b16xENS4_13SM90_TMA_LOADENS10_INS11_ILi1ELi4ELi3EEES14_NSR_INS5_IJS15_S1L_EEENS5_IJS1L_SC_EEEEEEENS4_39AutoVectorizingCopyWithAssumedAlignmentILi128EEENS4_14SM90_TMA_STOREES25_S27_S27_EEEvvEEEEvNT_6ParamsE --------------------------
	.section	.text._ZN7cutlass13device_kernelINS_4gemm6kernel13GemmUniversalIN4cute5tupleIJiiiiEEENS1_10collective13CollectiveMmaINS1_35MainloopSm100TmaUmmaWarpSpecializedILi4ELi2ELi4ENS5_IJNS4_1CILi2EEESB_NSA_ILi1EEEEEEEENS5_IJNSA_ILi128EEESF_SF_EEENS_10bfloat16_tENS5_IJlSC_lEEESH_SI_NS4_8TiledMMAINS4_8MMA_AtomIJNS4_26SM100_MMA_F16BF16_2x1SM_SSISH_SH_fLi128ELi128ELNS4_4UMMA5MajorE0ELSN_0ELNSM_7ScaleInE0ELSO_0EEEEEENS4_6LayoutINS5_IJSC_SC_SC_EEENS5_IJNSA_ILi0EEEST_ST_EEEEENS5_IJNS4_10UnderscoreESW_SW_EEEEENS4_28SM100_TMA_2SM_LOAD_MULTICASTENS4_14ComposedLayoutINS4_7SwizzleILi3ELi4ELi3EEENS4_18smem_ptr_flag_bitsILi16EEENSR_INS5_IJNSA_ILi8EEENSA_ILi64EEEEEENS5_IJS16_SC_EEEEEEEvNS4_8identityENS4_18SM100_TMA_2SM_LOADES1A_vS1B_EENS_8epilogue10collective18CollectiveEpilogueINS1E_23Sm100TmaWarpSpecializedILi4ELi2ELi16ELb1ELb0EEEJNS5_IJS16_SF_SF_EEENS5_IJNSR_IS16_SC_EENSR_INS5_IJNSA_ILi16EEESB_EEENS5_IJSC_S16_EEEEEEEESH_SI_SH_SI_NS1E_6fusion15FusionCallbacksIS1I_NS1Q_17LinearCombinationISH_fSH_fLNS_15FloatRoundStyleE2EEES1J_S1P_JEEENS4_5SM1004TMEM4LOAD26SM100_TMEM_LOAD_32dp32b16xENS4_13SM90_TMA_LOADENS10_INS11_ILi1ELi4ELi3EEES14_NSR_INS5_IJS15_S1L_EEENS5_IJS1L_SC_EEEEEEENS4_39AutoVectorizingCopyWithAssumedAlignmentILi128EEENS4_14SM90_TMA_STOREES25_S27_S27_EEEvvEEEEvNT_6ParamsE,"ax",@progbits
	.align	128
.text._ZN7cutlass13device_kernelINS_4gemm6kernel13GemmUniversalIN4cute5tupleIJiiiiEEENS1_10collective13CollectiveMmaINS1_35MainloopSm100TmaUmmaWarpSpecializedILi4ELi2ELi4ENS5_IJNS4_1CILi2EEESB_NSA_ILi1EEEEEEEENS5_IJNSA_ILi128EEESF_SF_EEENS_10bfloat16_tENS5_IJlSC_lEEESH_SI_NS4_8TiledMMAINS4_8MMA_AtomIJNS4_26SM100_MMA_F16BF16_2x1SM_SSISH_SH_fLi128ELi128ELNS4_4UMMA5MajorE0ELSN_0ELNSM_7ScaleInE0ELSO_0EEEEEENS4_6LayoutINS5_IJSC_SC_SC_EEENS5_IJNSA_ILi0EEEST_ST_EEEEENS5_IJNS4_10UnderscoreESW_SW_EEEEENS4_28SM100_TMA_2SM_LOAD_MULTICASTENS4_14ComposedLayoutINS4_7SwizzleILi3ELi4ELi3EEENS4_18smem_ptr_flag_bitsILi16EEENSR_INS5_IJNSA_ILi8EEENSA_ILi64EEEEEENS5_IJS16_SC_EEEEEEEvNS4_8identityENS4_18SM100_TMA_2SM_LOADES1A_vS1B_EENS_8epilogue10collective18CollectiveEpilogueINS1E_23Sm100TmaWarpSpecializedILi4ELi2ELi16ELb1ELb0EEEJNS5_IJS16_SF_SF_EEENS5_IJNSR_IS16_SC_EENSR_INS5_IJNSA_ILi16EEESB_EEENS5_IJSC_S16_EEEEEEEESH_SI_SH_SI_NS1E_6fusion15FusionCallbacksIS1I_NS1Q_17LinearCombinationISH_fSH_fLNS_15FloatRoundStyleE2EEES1J_S1P_JEEENS4_5SM1004TMEM4LOAD26SM100_TMEM_LOAD_32dp32b16xENS4_13SM90_TMA_LOADENS10_INS11_ILi1ELi4ELi3EEES14_NSR_INS5_IJS15_S1L_EEENS5_IJS1L_SC_EEEEEEENS4_39AutoVectorizingCopyWithAssumedAlignmentILi128EEENS4_14SM90_TMA_STOREES25_S27_S27_EEEvvEEEEvNT_6ParamsE:
        .type           _ZN7cutlass13device_kernelINS_4gemm6kernel13GemmUniversalIN4cute5tupleIJiiiiEEENS1_10collective13CollectiveMmaINS1_35MainloopSm100TmaUmmaWarpSpecializedILi4ELi2ELi4ENS5_IJNS4_1CILi2EEESB_NSA_ILi1EEEEEEEENS5_IJNSA_ILi128EEESF_SF_EEENS_10bfloat16_tENS5_IJlSC_lEEESH_SI_NS4_8TiledMMAINS4_8MMA_AtomIJNS4_26SM100_MMA_F16BF16_2x1SM_SSISH_SH_fLi128ELi128ELNS4_4UMMA5MajorE0ELSN_0ELNSM_7ScaleInE0ELSO_0EEEEEENS4_6LayoutINS5_IJSC_SC_SC_EEENS5_IJNSA_ILi0EEEST_ST_EEEEENS5_IJNS4_10UnderscoreESW_SW_EEEEENS4_28SM100_TMA_2SM_LOAD_MULTICASTENS4_14ComposedLayoutINS4_7SwizzleILi3ELi4ELi3EEENS4_18smem_ptr_flag_bitsILi16EEENSR_INS5_IJNSA_ILi8EEENSA_ILi64EEEEEENS5_IJS16_SC_EEEEEEEvNS4_8identityENS4_18SM100_TMA_2SM_LOADES1A_vS1B_EENS_8epilogue10collective18CollectiveEpilogueINS1E_23Sm100TmaWarpSpecializedILi4ELi2ELi16ELb1ELb0EEEJNS5_IJS16_SF_SF_EEENS5_IJNSR_IS16_SC_EENSR_INS5_IJNSA_ILi16EEESB_EEENS5_IJSC_S16_EEEEEEEESH_SI_SH_SI_NS1E_6fusion15FusionCallbacksIS1I_NS1Q_17LinearCombinationISH_fSH_fLNS_15FloatRoundStyleE2EEES1J_S1P_JEEENS4_5SM1004TMEM4LOAD26SM100_TMEM_LOAD_32dp32b16xENS4_13SM90_TMA_LOADENS10_INS11_ILi1ELi4ELi3EEES14_NSR_INS5_IJS15_S1L_EEENS5_IJS1L_SC_EEEEEEENS4_39AutoVectorizingCopyWithAssumedAlignmentILi128EEENS4_14SM90_TMA_STOREES25_S27_S27_EEEvvEEEEvNT_6ParamsE,@function
        .size           _ZN7cutlass13device_kernelINS_4gemm6kernel13GemmUniversalIN4cute5tupleIJiiiiEEENS1_10collective13CollectiveMmaINS1_35MainloopSm100TmaUmmaWarpSpecializedILi4ELi2ELi4ENS5_IJNS4_1CILi2EEESB_NSA_ILi1EEEEEEEENS5_IJNSA_ILi128EEESF_SF_EEENS_10bfloat16_tENS5_IJlSC_lEEESH_SI_NS4_8TiledMMAINS4_8MMA_AtomIJNS4_26SM100_MMA_F16BF16_2x1SM_SSISH_SH_fLi128ELi128ELNS4_4UMMA5MajorE0ELSN_0ELNSM_7ScaleInE0ELSO_0EEEEEENS4_6LayoutINS5_IJSC_SC_SC_EEENS5_IJNSA_ILi0EEEST_ST_EEEEENS5_IJNS4_10UnderscoreESW_SW_EEEEENS4_28SM100_TMA_2SM_LOAD_MULTICASTENS4_14ComposedLayoutINS4_7SwizzleILi3ELi4ELi3EEENS4_18smem_ptr_flag_bitsILi16EEENSR_INS5_IJNSA_ILi8EEENSA_ILi64EEEEEENS5_IJS16_SC_EEEEEEEvNS4_8identityENS4_18SM100_TMA_2SM_LOADES1A_vS1B_EENS_8epilogue10collective18CollectiveEpilogueINS1E_23Sm100TmaWarpSpecializedILi4ELi2ELi16ELb1ELb0EEEJNS5_IJS16_SF_SF_EEENS5_IJNSR_IS16_SC_EENSR_INS5_IJNSA_ILi16EEESB_EEENS5_IJSC_S16_EEEEEEEESH_SI_SH_SI_NS1E_6fusion15FusionCallbacksIS1I_NS1Q_17LinearCombinationISH_fSH_fLNS_15FloatRoundStyleE2EEES1J_S1P_JEEENS4_5SM1004TMEM4LOAD26SM100_TMEM_LOAD_32dp32b16xENS4_13SM90_TMA_LOADENS10_INS11_ILi1ELi4ELi3EEES14_NSR_INS5_IJS15_S1L_EEENS5_IJS1L_SC_EEEEEEENS4_39AutoVectorizingCopyWithAssumedAlignmentILi128EEENS4_14SM90_TMA_STOREES25_S27_S27_EEEvvEEEEvNT_6ParamsE,(.L_x_201 - _ZN7cutlass13device_kernelINS_4gemm6kernel13GemmUniversalIN4cute5tupleIJiiiiEEENS1_10collective13CollectiveMmaINS1_35MainloopSm100TmaUmmaWarpSpecializedILi4ELi2ELi4ENS5_IJNS4_1CILi2EEESB_NSA_ILi1EEEEEEEENS5_IJNSA_ILi128EEESF_SF_EEENS_10bfloat16_tENS5_IJlSC_lEEESH_SI_NS4_8TiledMMAINS4_8MMA_AtomIJNS4_26SM100_MMA_F16BF16_2x1SM_SSISH_SH_fLi128ELi128ELNS4_4UMMA5MajorE0ELSN_0ELNSM_7ScaleInE0ELSO_0EEEEEENS4_6LayoutINS5_IJSC_SC_SC_EEENS5_IJNSA_ILi0EEEST_ST_EEEEENS5_IJNS4_10UnderscoreESW_SW_EEEEENS4_28SM100_TMA_2SM_LOAD_MULTICASTENS4_14ComposedLayoutINS4_7SwizzleILi3ELi4ELi3EEENS4_18smem_ptr_flag_bitsILi16EEENSR_INS5_IJNSA_ILi8EEENSA_ILi64EEEEEENS5_IJS16_SC_EEEEEEEvNS4_8identityENS4_18SM100_TMA_2SM_LOADES1A_vS1B_EENS_8epilogue10collective18CollectiveEpilogueINS1E_23Sm100TmaWarpSpecializedILi4ELi2ELi16ELb1ELb0EEEJNS5_IJS16_SF_SF_EEENS5_IJNSR_IS16_SC_EENSR_INS5_IJNSA_ILi16EEESB_EEENS5_IJSC_S16_EEEEEEEESH_SI_SH_SI_NS1E_6fusion15FusionCallbacksIS1I_NS1Q_17LinearCombinationISH_fSH_fLNS_15FloatRoundStyleE2EEES1J_S1P_JEEENS4_5SM1004TMEM4LOAD26SM100_TMEM_LOAD_32dp32b16xENS4_13SM90_TMA_LOADENS10_INS11_ILi1ELi4ELi3EEES14_NSR_INS5_IJS15_S1L_EEENS5_IJS1L_SC_EEEEEEENS4_39AutoVectorizingCopyWithAssumedAlignmentILi128EEENS4_14SM90_TMA_STOREES25_S27_S27_EEEvvEEEEvNT_6ParamsE)
        .other          _ZN7cutlass13device_kernelINS_4gemm6kernel13GemmUniversalIN4cute5tupleIJiiiiEEENS1_10collective13CollectiveMmaINS1_35MainloopSm100TmaUmmaWarpSpecializedILi4ELi2ELi4ENS5_IJNS4_1CILi2EEESB_NSA_ILi1EEEEEEEENS5_IJNSA_ILi128EEESF_SF_EEENS_10bfloat16_tENS5_IJlSC_lEEESH_SI_NS4_8TiledMMAINS4_8MMA_AtomIJNS4_26SM100_MMA_F16BF16_2x1SM_SSISH_SH_fLi128ELi128ELNS4_4UMMA5MajorE0ELSN_0ELNSM_7ScaleInE0ELSO_0EEEEEENS4_6LayoutINS5_IJSC_SC_SC_EEENS5_IJNSA_ILi0EEEST_ST_EEEEENS5_IJNS4_10UnderscoreESW_SW_EEEEENS4_28SM100_TMA_2SM_LOAD_MULTICASTENS4_14ComposedLayoutINS4_7SwizzleILi3ELi4ELi3EEENS4_18smem_ptr_flag_bitsILi16EEENSR_INS5_IJNSA_ILi8EEENSA_ILi64EEEEEENS5_IJS16_SC_EEEEEEEvNS4_8identityENS4_18SM100_TMA_2SM_LOADES1A_vS1B_EENS_8epilogue10collective18CollectiveEpilogueINS1E_23Sm100TmaWarpSpecializedILi4ELi2ELi16ELb1ELb0EEEJNS5_IJS16_SF_SF_EEENS5_IJNSR_IS16_SC_EENSR_INS5_IJNSA_ILi16EEESB_EEENS5_IJSC_S16_EEEEEEEESH_SI_SH_SI_NS1E_6fusion15FusionCallbacksIS1I_NS1Q_17LinearCombinationISH_fSH_fLNS_15FloatRoundStyleE2EEES1J_S1P_JEEENS4_5SM1004TMEM4LOAD26SM100_TMEM_LOAD_32dp32b16xENS4_13SM90_TMA_LOADENS10_INS11_ILi1ELi4ELi3EEES14_NSR_INS5_IJS15_S1L_EEENS5_IJS1L_SC_EEEEEEENS4_39AutoVectorizingCopyWithAssumedAlignmentILi128EEENS4_14SM90_TMA_STOREES25_S27_S27_EEEvvEEEEvNT_6ParamsE,@"STO_CUDA_ENTRY STV_DEFAULT"
_ZN7cutlass13device_kernelINS_4gemm6kernel13GemmUniversalIN4cute5tupleIJiiiiEEENS1_10collective13CollectiveMmaINS1_35MainloopSm100TmaUmmaWarpSpecializedILi4ELi2ELi4ENS5_IJNS4_1CILi2EEESB_NSA_ILi1EEEEEEEENS5_IJNSA_ILi128EEESF_SF_EEENS_10bfloat16_tENS5_IJlSC_lEEESH_SI_NS4_8TiledMMAINS4_8MMA_AtomIJNS4_26SM100_MMA_F16BF16_2x1SM_SSISH_SH_fLi128ELi128ELNS4_4UMMA5MajorE0ELSN_0ELNSM_7ScaleInE0ELSO_0EEEEEENS4_6LayoutINS5_IJSC_SC_SC_EEENS5_IJNSA_ILi0EEEST_ST_EEEEENS5_IJNS4_10UnderscoreESW_SW_EEEEENS4_28SM100_TMA_2SM_LOAD_MULTICASTENS4_14ComposedLayoutINS4_7SwizzleILi3ELi4ELi3EEENS4_18smem_ptr_flag_bitsILi16EEENSR_INS5_IJNSA_ILi8EEENSA_ILi64EEEEEENS5_IJS16_SC_EEEEEEEvNS4_8identityENS4_18SM100_TMA_2SM_LOADES1A_vS1B_EENS_8epilogue10collective18CollectiveEpilogueINS1E_23Sm100TmaWarpSpecializedILi4ELi2ELi16ELb1ELb0EEEJNS5_IJS16_SF_SF_EEENS5_IJNSR_IS16_SC_EENSR_INS5_IJNSA_ILi16EEESB_EEENS5_IJSC_S16_EEEEEEEESH_SI_SH_SI_NS1E_6fusion15FusionCallbacksIS1I_NS1Q_17LinearCombinationISH_fSH_fLNS_15FloatRoundStyleE2EEES1J_S1P_JEEENS4_5SM1004TMEM4LOAD26SM100_TMEM_LOAD_32dp32b16xENS4_13SM90_TMA_LOADENS10_INS11_ILi1ELi4ELi3EEES14_NSR_INS5_IJS15_S1L_EEENS5_IJS1L_SC_EEEEEEENS4_39AutoVectorizingCopyWithAssumedAlignmentILi128EEENS4_14SM90_TMA_STOREES25_S27_S27_EEEvvEEEEvNT_6ParamsE:
[----:B------:R-:W1:Y:S01]  /*0000*/  LDC R1, c[0x0][0x37c] ;  /* 0x0000df00ff017b82 */ /* 0x000e620000000800 */
[----:B------:R-:W2:Y:S01]  /*0010*/  S2R R60, SR_TID.X ;  /* 0x00000000003c7919 */ /* 0x000ea20000002100 */
[----:B------:R-:W3:Y:S06]  /*0020*/  LDCU.64 UR8, c[0x0][0x890] ;  /* 0x00011200ff0877ac */ /* 0x000eec0008000a00 */
[----:B------:R-:W4:Y:S01]  /*0030*/  S2UR UR47, SR_CgaCtaId ;  /* 0x00000000002f79c3 */ /* 0x000f220000008800 */
[----:B------:R-:W-:Y:S02]  /*0040*/  PRMT R46, RZ, 0x7610, R46 ;  /* 0x00007610ff2e7816 */ /* 0x000fe4000000002e */
[----:B------:R-:W-:Y:S01]  /*0050*/  ELECT P1, URZ, PT ;  /* 0x0000000000ff782f */ /* 0x000fe20003820000 */
[----:B---3--:R-:W-:-:S04]  /*0060*/  UISETP.NE.U32.AND UP0, UPT, UR8, URZ, UPT ;  /* 0x000000ff0800728c */ /* 0x008fc8000bf05070 */
[----:B------:R-:W-:Y:S02]  /*0070*/  UISETP.NE.AND.EX UP0, UPT, UR9, URZ, UPT, UP0 ;  /* 0x000000ff0900728c */ /* 0x000fe4000bf05300 */
[----:B----4-:R-:W-:Y:S02]  /*0080*/  ULOP3.LUT UR68, UR47, 0x1, URZ, 0xc0, !UPT ;  /* 0x000000012f447892 */ /* 0x010fe4000f8ec0ff */
[----:B------:R-:W-:Y:S01]  /*0090*/  ULOP3.LUT UR69, UR47, 0x1, URZ, 0x3c, !UPT ;  /* 0x000000012f457892 */ /* 0x000fe2000f8e3cff */
[----:B--2---:R-:W-:-:S05]  /*00a0*/  SHF.R.U32.HI R47, RZ, 0x5, R60 ;  /* 0x00000005ff2f7819 */ /* 0x004fca000001163c */
[----:B------:R-:W2:Y:S02]  /*00b0*/  SHFL.IDX PT, R0, R47, RZ, 0x1f ;  /* 0x00001fff2f007589 */ /* 0x000ea400000e0000 */
[----:B--2---:R-:W-:Y:S01]  /*00c0*/  R2UR UR21, R0 ;  /* 0x00000000001572ca */ /* 0x004fe200000e0000 */
[----:B-1----:R-:W-:-:S14]  /*00d0*/  BRA.U UP0, `(.L_x_0) ;  /* 0x0000000100307547 */ /* 0x002fdc000b800000 */
[----:B------:R-:W1:Y:S02]  /*00e0*/  LDCU.64 UR4, c[0x0][0x888] ;  /* 0x00011100ff0477ac */ /* 0x000e640008000a00 */
[----:B-1----:R-:W-:-:S04]  /*00f0*/  UISETP.NE.U32.AND UP0, UPT, UR4, URZ, UPT ;  /* 0x000000ff0400728c */ /* 0x002fc8000bf05070 */
[----:B------:R-:W-:-:S09]  /*0100*/  UISETP.NE.AND.EX UP0, UPT, UR5, URZ, UPT, UP0 ;  /* 0x000000ff0500728c */ /* 0x000fd2000bf05300 */
[----:B------:R-:W-:Y:S05]  /*0110*/  BRA.U !UP0, `(.L_x_1) ;  /* 0x0000000108147547 */ /* 0x000fea000b800000 */
[----:B------:R-:W1:Y:S01]  /*0120*/  LDC.64 R2, c[0x0][0x888] ;  /* 0x00022200ff027b82 */ /* 0x000e620000000a00 */
[----:B------:R-:W1:Y:S02]  /*0130*/  LDCU.64 UR4, c[0x0][0x358] ;  /* 0x00006b00ff0477ac */ /* 0x000e640008000a00 */
[----:B-1----:R1:W5:Y:S01]  /*0140*/  LDG.E R27, desc[UR4][R2.64] ;  /* 0x00000004021b7981 */ /* 0x002362000c1e1900 */
[----:B------:R-:W-:Y:S01]  /*0150*/  HFMA2 R46, -RZ, RZ, 0, 5.9604644775390625e-08 ;  /* 0x00000001ff2e7431 */ /* 0x000fe200000001ff */
[----:B------:R-:W-:Y:S05]  /*0160*/  BRA `(.L_x_0) ;  /* 0x00000000000c7947 */ /* 0x000fea0003800000 */
.L_x_1:
[----:B------:R-:W1:Y:S01]  /*0170*/  LDCU UR4, c[0x0][0x880] ;  /* 0x00011000ff0477ac */ /* 0x000e620008000800 */
[----:B------:R-:W-:Y:S01]  /*0180*/  HFMA2 R46, -RZ, RZ, 0, 5.9604644775390625e-08 ;  /* 0x00000001ff2e7431 */ /* 0x000fe200000001ff */
[----:B-1----:R-:W-:-:S07]  /*0190*/  MOV R27, UR4 ;  /* 0x00000004001b7c02 */ /* 0x002fce0008000f00 */
.L_x_0:
[----:B------:R-:W2:Y:S02]  /*01a0*/  LDCU.64 UR4, c[0x0][0x8b0] ;  /* 0x00011600ff0477ac */ /* 0x000ea40008000a00 */
[----:B--2---:R-:W-:-:S04]  /*01b0*/  UISETP.NE.U32.AND UP0, UPT, UR4, URZ, UPT ;  /* 0x000000ff0400728c */ /* 0x004fc8000bf05070 */
[----:B------:R-:W-:-:S09]  /*01c0*/  UISETP.NE.AND.EX UP0, UPT, UR5, URZ, UPT, UP0 ;  /* 0x000000ff0500728c */ /* 0x000fd2000bf05300 */
[----:B------:R-:W-:Y:S05]  /*01d0*/  BRA.U UP0, `(.L_x_2) ;  /* 0x0000000100287547 */ /* 0x000fea000b800000 */
[----:B------:R-:W2:Y:S02]  /*01e0*/  LDCU.64 UR4, c[0x0][0x8a8] ;  /* 0x00011500ff0477ac */ /* 0x000ea40008000a00 */
[----:B--2---:R-:W-:-:S04]  /*01f0*/  UISETP.NE.U32.AND UP0, UPT, UR4, URZ, UPT ;  /* 0x000000ff0400728c */ /* 0x004fc8000bf05070 */
[----:B------:R-:W-:-:S09]  /*0200*/  UISETP.NE.AND.EX UP0, UPT, UR5, URZ, UPT, UP0 ;  /* 0x000000ff0500728c */ /* 0x000fd2000bf05300 */
[----:B------:R-:W-:Y:S05]  /*0210*/  BRA.U !UP0, `(.L_x_3) ;  /* 0x0000000108107547 */ /* 0x000fea000b800000 */
[----:B------:R-:W2:Y:S01]  /*0220*/  LDC.64 R24, c[0x0][0x8a8] ;  /* 0x00022a00ff187b82 */ /* 0x000ea20000000a00 */
[----:B------:R-:W2:Y:S02]  /*0230*/  LDCU.64 UR4, c[0x0][0x358] ;  /* 0x00006b00ff0477ac */ /* 0x000ea40008000a00 */
[----:B--2---:R2:W5:Y:S01]  /*0240*/  LDG.E R24, desc[UR4][R24.64] ;  /* 0x0000000418187981 */ /* 0x004562000c1e1900 */
[----:B------:R-:W-:Y:S05]  /*0250*/  BRA `(.L_x_2) ;  /* 0x0000000000087947 */ /* 0x000fea0003800000 */
.L_x_3:
[----:B------:R-:W2:Y:S02]  /*0260*/  LDCU UR4, c[0x0][0x8a0] ;  /* 0x00011400ff0477ac */ /* 0x000ea40008000800 */
[----:B--2---:R-:W-:Y:S02]  /*0270*/  MOV R24, UR4 ;  /* 0x0000000400187c02 */ /* 0x004fe40008000f00 */
.L_x_2:
[----:B------:R-:W-:Y:S01]  /*0280*/  IMAD.U32 R0, RZ, RZ, UR21 ;  /* 0x00000015ff007e24 */ /* 0x000fe2000f8e00ff */
[----:B------:R-:W-:Y:S04]  /*0290*/  BSSY.RECONVERGENT B0, `(.L_x_4) ;  /* 0x000000c000007945 */ /* 0x000fe80003800200 */
[C---:B------:R-:W-:Y:S02]  /*02a0*/  ISETP.NE.OR P2, PT, R0.reuse, 0x1, !P1 ;  /* 0x000000010000780c */ /* 0x040fe40004f45670 */
[----:B------:R-:W-:-:S11]  /*02b0*/  ISETP.NE.OR P0, PT, R0, 0x3, !P1 ;  /* 0x000000030000780c */ /* 0x000fd60004f05670 */
[----:B------:R-:W-:Y:S05]  /*02c0*/  @P2 BRA `(.L_x_5) ;  /* 0x0000000000202947 */ /* 0x000fea0003800000 */
[----:B------:R-:W3:Y:S02]  /*02d0*/  LDCU.64 UR4, c[0x0][0x348] ;  /* 0x00006900ff0477ac */ /* 0x000ee40008000a00 */
[----:B---3--:R-:W-:Y:S02]  /*02e0*/  UIADD3 UR6, UP1, UPT, UR4, 0x80, URZ ;  /* 0x0000008004067890 */ /* 0x008fe4000ff3e0ff */
[----:B------:R-:W-:Y:S02]  /*02f0*/  UIADD3 UR4, UP0, UPT, UR4, 0x180, URZ ;  /* 0x0000018004047890 */ /* 0x000fe4000ff1e0ff */
[----:B------:R-:W-:Y:S02]  /*0300*/  UIADD3.X UR7, UPT, UPT, URZ, UR5, URZ, UP1, !UPT ;  /* 0x00000005ff077290 */ /* 0x000fe40008ffe4ff */
[----:B------:R-:W-:-:S07]  /*0310*/  UIADD3.X UR5, UPT, UPT, URZ, UR5, URZ, UP0, !UPT ;  /* 0x00000005ff057290 */ /* 0x000fce00087fe4ff */
[----:B------:R3:W-:Y:S02]  /*0320*/  UTMACCTL.PF [UR6] ;  /* 0x00000000060079b9 */ /* 0x0007e40008040000 */
[----:B------:R3:W-:Y:S02]  /*0330*/  UTMACCTL.PF [UR4] ;  /* 0x00000000040079b9 */ /* 0x0007e40008040000 */
[----:B---3--:R-:W-:Y:S01]  /*0340*/  NOP ;  /* 0x0000000000007918 */ /* 0x008fe20000000000 */
.L_x_5:
[----:B------:R-:W-:Y:S05]  /*0350*/  BSYNC.RECONVERGENT B0 ;  /* 0x0000000000007941 */ /* 0x000fea0003800200 */
.L_x_4:
[----:B------:R-:W-:Y:S04]  /*0360*/  BSSY.RECONVERGENT B0, `(.L_x_6) ;  /* 0x000000a000007945 */ /* 0x000fe80003800200 */
        /* <DEDUP_REMOVED lines=9> */
.L_x_7:
[----:B------:R-:W-:Y:S05]  /*0400*/  BSYNC.RECONVERGENT B0 ;  /* 0x0000000000007941 */ /* 0x000fea0003800200 */
.L_x_6:
[----:B------:R-:W3:Y:S01]  /*0410*/  LDCU.64 UR4, c[0x0][0x888] ;  /* 0x00011100ff0477ac */ /* 0x000ee20008000a00 */
[----:B------:R-:W-:Y:S02]  /*0420*/  UISETP.EQ.U32.AND UP1, UPT, UR8, URZ, UPT ;  /* 0x000000ff0800728c */ /* 0x000fe4000bf22070 */
[----:B------:R-:W-:Y:S02]  /*0430*/  UPLOP3.LUT UP3, UPT, UPT, UPT, UPT, 0x80, 0x8 ;  /* 0x000000000008789c */ /* 0x000fe40003f6f070 */
[----:B---3--:R-:W-:-:S04]  /*0440*/  UISETP.NE.U32.AND UP0, UPT, UR4, URZ, UPT ;  /* 0x000000ff0400728c */ /* 0x008fc8000bf05070 */
[----:B------:R-:W-:-:S04]  /*0450*/  UISETP.NE.AND.EX UP0, UPT, UR5, URZ, UPT, UP0 ;  /* 0x000000ff0500728c */ /* 0x000fc8000bf05300 */
[----:B------:R-:W-:-:S04]  /*0460*/  UISETP.EQ.OR.EX UP2, UPT, UR9, URZ, !UP0, UP1 ;  /* 0x000000ff0900728c */ /* 0x000fc8000c742710 */
[----:B------:R-:W-:-:S06]  /*0470*/  UP2UR UR4, UPR, URZ, 0x4 ;  /* 0x00000004ff047883 */ /* 0x000fcc0008000000 */
[----:B------:R-:W-:Y:S01]  /*0480*/  MOV R51, UR4 ;  /* 0x0000000400337c02 */ /* 0x000fe20008000f00 */
[----:B------:R-:W-:Y:S06]  /*0490*/  BRA.U !UP2, `(.L_x_8) ;  /* 0x000000010a207547 */ /* 0x000fec000b800000 */
[----:B------:R-:W-:Y:S01]  /*04a0*/  UISETP.NE.U32.AND UP1, UPT, UR8, URZ, UPT ;  /* 0x000000ff0800728c */ /* 0x000fe2000bf25070 */
[----:B-----5:R-:W-:Y:S01]  /*04b0*/  FSETP.NEU.AND P0, PT, R27, RZ, PT ;  /* 0x000000ff1b00720b */ /* 0x020fe20003f0d000 */
[----:B------:R-:W-:Y:S02]  /*04c0*/  USEL UR4, URZ, 0xffffffff, UP0 ;  /* 0xffffffffff047887 */ /* 0x000fe40008000000 */
[----:B------:R-:W-:-:S10]  /*04d0*/  UISETP.NE.AND.EX UP1, UPT, UR9, URZ, UPT, UP1 ;  /* 0x000000ff0900728c */ /* 0x000fd4000bf25310 */
[----:B------:R-:W-:Y:S01]  /*04e0*/  VOTEU.ANY UP0, P0 ;  /* 0x0000000000ff7886 */ /* 0x000fe20000000100 */
[----:B------:R-:W-:-:S04]  /*04f0*/  @!UP1 USEL UR4, URZ, 0xffffffff, UP0 ;  /* 0xffffffffff049887 */ /* 0x000fc80008000000 */
[----:B------:R-:W-:-:S04]  /*0500*/  ULOP3.LUT UR4, UR4, 0x1, URZ, 0xc0, !UPT ;  /* 0x0000000104047892 */ /* 0x000fc8000f8ec0ff */
[----:B------:R-:W-:-:S11]  /*0510*/  UISETP.NE.U32.AND UP3, UPT, UR4, 0x1, UPT ;  /* 0x000000010400788c */ /* 0x000fd6000bf65070 */
.L_x_8:
[----:B------:R-:W3:Y:S01]  /*0520*/  SHFL.IDX PT, R0, R47, RZ, 0x1f ;  /* 0x00001fff2f007589 */ /* 0x000ee200000e0000 */
[----:B------:R-:W-:-:S04]  /*0530*/  UISETP.NE.AND UP0, UPT, UR21, 0x2, UPT ;  /* 0x000000021500788c */ /* 0x000fc8000bf05270 */
[----:B------:R-:W-:Y:S02]  /*0540*/  UISETP.EQ.AND UP1, UPT, UR68, URZ, !UP0 ;  /* 0x000000ff4400728c */ /* 0x000fe4000c722270 */
[----:B------:R-:W-:-:S04]  /*0550*/  USEL UR46, URZ, 0x1, UP0 ;  /* 0x00000001ff2e7887 */ /* 0x000fc80008000000 */
[----:B------:R-:W-:Y:S02]  /*0560*/  PLOP3.LUT P4, PT, P1, PT, UP1, 0x80, 0x8 ;  /* 0x000000000008781c */ /* 0x000fe40000f8f018 */
[----:B---3--:R-:W-:-:S13]  /*0570*/  ISETP.NE.AND P0, PT, R0, RZ, PT ;  /* 0x000000ff0000720c */ /* 0x008fda0003f05270 */
[----:B------:R-:W-:Y:S05]  /*0580*/  @P0 BRA `(.L_x_9) ;  /* 0x0000000000540947 */ /* 0x000fea0003800000 */
[----:B------:R-:W-:Y:S01]  /*0590*/  UMOV UR4, 0x400 ;  /* 0x0000040000047882 */ /* 0x000fe20000000000 */
[----:B------:R-:W-:Y:S01]  /*05a0*/  UMOV UR8, 0x1 ;  /* 0x0000000100087882 */ /* 0x000fe20000000000 */
[----:B------:R-:W-:Y:S01]  /*05b0*/  UMOV UR6, 0x2 ;  /* 0x0000000200067882 */ /* 0x000fe20000000000 */
[----:B------:R-:W-:Y:S02]  /*05c0*/  ULEA UR4, UR47, UR4, 0x18 ;  /* 0x000000042f047291 */ /* 0x000fe4000f8ec0ff */
[----:B------:R-:W-:-:S04]  /*05d0*/  UIADD3 UR8, UPT, UPT, -UR8, 0x100000, URZ ;  /* 0x0010000008087890 */ /* 0x000fc8000fffe1ff */
[----:B------:R-:W-:Y:S02]  /*05e0*/  USHF.L.U32 UR9, UR8, 0xb, URZ ;  /* 0x0000000b08097899 */ /* 0x000fe400080006ff */
[----:B------:R-:W-:Y:S02]  /*05f0*/  USHF.L.U32 UR8, UR8, 0x1, URZ ;  /* 0x0000000108087899 */ /* 0x000fe400080006ff */
[----:B------:R-:W-:-:S04]  /*0600*/  UIADD3 UR6, UPT, UPT, -UR6, 0x100000, URZ ;  /* 0x0010000006067890 */ /* 0x000fc8000fffe1ff */
[----:B------:R-:W-:Y:S02]  /*0610*/  USHF.L.U32 UR7, UR6, 0xb, URZ ;  /* 0x0000000b06077899 */ /* 0x000fe400080006ff */
[----:B------:R-:W-:Y:S01]  /*0620*/  USHF.L.U32 UR6, UR6, 0x1, URZ ;  /* 0x0000000106067899 */ /* 0x000fe200080006ff */
[----:B------:R-:W-:Y:S01]  /*0630*/  ELECT P0, URZ, PT ;  /* 0x0000000000ff782f */ /* 0x000fe20003800000 */
[----:B------:R-:W3:Y:S02]  /*0640*/  FENCE.VIEW.ASYNC.S ;  /* 0x00000000000073c6 */ /* 0x000ee40000000000 */
[----:B---3--:R3:W4:Y:S08]  /*0650*/  SYNCS.EXCH.64 URZ, [UR4], UR8 ;  /* 0x0000000804ff75b2 */ /* 0x0087300008000100 */
[----:B------:R3:W1:Y:S01]  /*0660*/  SYNCS.EXCH.64 URZ, [UR4+0x20], UR6 ;  /* 0x0000200604ff75b2 */ /* 0x0006620008000100 */
[----:B------:R3:W1:Y:S01]  /*0670*/  SYNCS.EXCH.64 URZ, [UR4+0x8], UR8 ;  /* 0x0000080804ff75b2 */ /* 0x0006620008000100 */
[----:B------:R3:W1:Y:S01]  /*0680*/  SYNCS.EXCH.64 URZ, [UR4+0x28], UR6 ;  /* 0x0000280604ff75b2 */ /* 0x0006620008000100 */
[----:B------:R3:W1:Y:S01]  /*0690*/  SYNCS.EXCH.64 URZ, [UR4+0x10], UR8 ;  /* 0x0000100804ff75b2 */ /* 0x0006620008000100 */
[----:B------:R3:W1:Y:S01]  /*06a0*/  SYNCS.EXCH.64 URZ, [UR4+0x30], UR6 ;  /* 0x0000300604ff75b2 */ /* 0x0006620008000100 */
[----:B------:R3:W1:Y:S01]  /*06b0*/  SYNCS.EXCH.64 URZ, [UR4+0x18], UR8 ;  /* 0x0000180804ff75b2 */ /* 0x0006620008000100 */
[----:B------:R3:W1:Y:S01]  /*06c0*/  SYNCS.EXCH.64 URZ, [UR4+0x38], UR6 ;  /* 0x0000380604ff75b2 */ /* 0x0006620008000100 */
[----:B------:R-:W-:Y:S01]  /*06d0*/  NOP ;  /* 0x0000000000007918 */ /* 0x000fe20000000000 */
.L_x_9:
[----:B------:R-:W2:Y:S01]  /*06e0*/  SHFL.IDX PT, R0, R47, RZ, 0x1f ;  /* 0x00001fff2f007589 */ /* 0x000ea200000e0000 */
[----:B------:R-:W-:Y:S01]  /*06f0*/  NOP ;  /* 0x0000000000007918 */ /* 0x000fe20000000000 */
[----:B--2---:R-:W-:-:S13]  /*0700*/  ISETP.NE.AND P0, PT, R0, 0x1, PT ;  /* 0x000000010000780c */ /* 0x004fda0003f05270 */
[----:B------:R-:W-:Y:S05]  /*0710*/  @P0 BRA `(.L_x_10) ;  /* 0x0000000000540947 */ /* 0x000fea0003800000 */
[----:B---3--:R-:W-:Y:S01]  /*0720*/  UMOV UR4, 0x400 ;  /* 0x0000040000047882 */ /* 0x008fe20000000000 */
        /* <DEDUP_REMOVED lines=10> */
[----:B------:R-:W2:Y:S02]  /*07d0*/  FENCE.VIEW.ASYNC.S ;  /* 0x00000000000073c6 */ /* 0x000ea40000000000 */
[----:B--2---:R2:W3:Y:S08]  /*07e0*/  SYNCS.EXCH.64 URZ, [UR4+0x40], UR8 ;  /* 0x0000400804ff75b2 */ /* 0x0044f00008000100 */
        /* <DEDUP_REMOVED lines=8> */
.L_x_10:
[----:B------:R-:W4:Y:S01]  /*0870*/  SHFL.IDX PT, R0, R47, RZ, 0x1f ;  /* 0x00001fff2f007589 */ /* 0x000f2200000e0000 */
[----:B------:R-:W-:Y:S01]  /*0880*/  NOP ;  /* 0x0000000000007918 */ /* 0x000fe20000000000 */
[----:B----4-:R-:W-:-:S13]  /*0890*/  ISETP.NE.AND P0, PT, R0, 0x3, PT ;  /* 0x000000030000780c */ /* 0x010fda0003f05270 */
[----:B------:R-:W-:Y:S05]  /*08a0*/  @P0 BRA `(.L_x_11) ;  /* 0x00000000002c0947 */ /* 0x000fea0003800000 */
[----:B--23--:R-:W-:Y:S01]  /*08b0*/  UMOV UR6, 0x400 ;  /* 0x0000040000067882 */ /* 0x00cfe20000000000 */
[----:B------:R-:W-:Y:S01]  /*08c0*/  UMOV UR4, 0x20 ;  /* 0x0000002000047882 */ /* 0x000fe20000000000 */
[----:B------:R-:W-:Y:S02]  /*08d0*/  ULEA UR6, UR47, UR6, 0x18 ;  /* 0x000000062f067291 */ /* 0x000fe4000f8ec0ff */
[----:B------:R-:W-:-:S04]  /*08e0*/  UIADD3 UR4, UPT, UPT, -UR4, 0x100000, URZ ;  /* 0x0010000004047890 */ /* 0x000fc8000fffe1ff */
[----:B------:R-:W-:Y:S02]  /*08f0*/  USHF.L.U32 UR5, UR4, 0xb, URZ ;  /* 0x0000000b04057899 */ /* 0x000fe400080006ff */
[----:B------:R-:W-:Y:S01]  /*0900*/  USHF.L.U32 UR4, UR4, 0x1, URZ ;  /* 0x0000000104047899 */ /* 0x000fe200080006ff */
[----:B------:R-:W-:Y:S01]  /*0910*/  ELECT P0, URZ, PT ;  /* 0x0000000000ff782f */ /* 0x000fe20003800000 */
[----:B------:R-:W2:Y:S10]  /*0920*/  FENCE.VIEW.ASYNC.S ;  /* 0x00000000000073c6 */ /* 0x000eb40000000000 */
[----:B--2---:R4:W2:Y:S01]  /*0930*/  SYNCS.EXCH.64 URZ, [UR6+0x80], UR4 ;  /* 0x0000800406ff75b2 */ /* 0x0048a20008000100 */
[----:B------:R4:W3:Y:S02]  /*0940*/  SYNCS.EXCH.64 URZ, [UR6+0x88], UR4 ;  /* 0x0000880406ff75b2 */ /* 0x0008e40008000100 */
[----:B----4-:R-:W-:Y:S01]  /*0950*/  NOP ;  /* 0x0000000000007918 */ /* 0x010fe20000000000 */
.L_x_11:
[----:B------:R-:W4:Y:S01]  /*0960*/  SHFL.IDX PT, R0, R47, RZ, 0x1f ;  /* 0x00001fff2f007589 */ /* 0x000f2200000e0000 */
[----:B------:R-:W-:Y:S01]  /*0970*/  NOP ;  /* 0x0000000000007918 */ /* 0x000fe20000000000 */
[----:B----4-:R-:W-:-:S13]  /*0980*/  ISETP.NE.AND P0, PT, R0, 0x4, PT ;  /* 0x000000040000780c */ /* 0x010fda0003f05270 */
[----:B------:R-:W-:Y:S05]  /*0990*/  @P0 BRA `(.L_x_12) ;  /* 0x0000000000480947 */ /* 0x000fea0003800000 */
[----:B--23--:R-:W-:Y:S01]  /*09a0*/  UMOV UR4, 0x3a0 ;  /* 0x000003a000047882 */ /* 0x00cfe20000000000 */
[----:B------:R-:W-:Y:S01]  /*09b0*/  UMOV UR6, 0x400 ;  /* 0x0000040000067882 */ /* 0x000fe20000000000 */
[----:B------:R-:W-:Y:S01]  /*09c0*/  USEL UR4, UR4, 0x320, UP3 ;  /* 0x0000032004047887 */ /* 0x000fe20009800000 */
        /* <DEDUP_REMOVED lines=10> */
[----:B--2---:R4:W2:Y:S08]  /*0a70*/  SYNCS.EXCH.64 URZ, [UR6+0x90], UR8 ;  /* 0x0000900806ff75b2 */ /* 0x0048b00008000100 */
[----:B------:R4:W3:Y:S01]  /*0a80*/  SYNCS.EXCH.64 URZ, [UR6+0xa0], UR4 ;  /* 0x0000a00406ff75b2 */ /* 0x0008e20008000100 */
[----:B------:R4:W1:Y:S01]  /*0a90*/  SYNCS.EXCH.64 URZ, [UR6+0x98], UR8 ;  /* 0x0000980806ff75b2 */ /* 0x0008620008000100 */
[----:B------:R4:W1:Y:S02]  /*0aa0*/  SYNCS.EXCH.64 URZ, [UR6+0xa8], UR4 ;  /* 0x0000a80406ff75b2 */ /* 0x0008640008000100 */
[----:B----4-:R-:W-:Y:S01]  /*0ab0*/  NOP ;  /* 0x0000000000007918 */ /* 0x010fe20000000000 */
.L_x_12:
[----:B------:R-:W4:Y:S01]  /*0ac0*/  SHFL.IDX PT, R0, R47, RZ, 0x1f ;  /* 0x00001fff2f007589 */ /* 0x000f2200000e0000 */
[----:B------:R-:W-:Y:S01]  /*0ad0*/  NOP ;  /* 0x0000000000007918 */ /* 0x000fe20000000000 */
[----:B----4-:R-:W-:-:S13]  /*0ae0*/  ISETP.NE.AND P0, PT, R0, 0x5, PT ;  /* 0x000000050000780c */ /* 0x010fda0003f05270 */
[----:B------:R-:W-:Y:S05]  /*0af0*/  @P0 BRA `(.L_x_13) ;  /* 0x0000000000540947 */ /* 0x000fea0003800000 */
[----:B--23--:R-:W-:Y:S01]  /*0b00*/  UMOV UR4, 0x400 ;  /* 0x0000040000047882 */ /* 0x00cfe20000000000 */
        /* <DEDUP_REMOVED lines=14> */
[----:B------:R4:W1:Y:S01]  /*0bf0*/  SYNCS.EXCH.64 URZ, [UR4+0xd8], UR8 ;  /* 0x0000d80804ff75b2 */ /* 0x0008620008000100 */
[----:B------:R4:W1:Y:S01]  /*0c00*/  SYNCS.EXCH.64 URZ, [UR4+0xc0], UR6 ;  /* 0x0000c00604ff75b2 */ /* 0x0008620008000100 */
[----:B------:R4:W1:Y:S01]  /*0c10*/  SYNCS.EXCH.64 URZ, [UR4+0xe0], UR8 ;  /* 0x0000e00804ff75b2 */ /* 0x0008620008000100 */
[----:B------:R4:W1:Y:S01]  /*0c20*/  SYNCS.EXCH.64 URZ, [UR4+0xc8], UR6 ;  /* 0x0000c80604ff75b2 */ /* 0x0008620008000100 */
[----:B------:R4:W1:Y:S02]  /*0c30*/  SYNCS.EXCH.64 URZ, [UR4+0xe8], UR8 ;  /* 0x0000e80804ff75b2 */ /* 0x0008640008000100 */
[----:B----4-:R-:W-:Y:S01]  /*0c40*/  NOP ;  /* 0x0000000000007918 */ /* 0x010fe20000000000 */
.L_x_13:
[----:B------:R-:W4:Y:S01]  /*0c50*/  SHFL.IDX PT, R0, R47, RZ, 0x1f ;  /* 0x00001fff2f007589 */ /* 0x000f2200000e0000 */
[----:B------:R-:W-:Y:S01]  /*0c60*/  ISETP.NE.OR P1, PT, RZ, UR21, !P1 ;  /* 0x00000015ff007c0c */ /* 0x000fe2000cf25670 */
        /* <DEDUP_REMOVED lines=12> */
[----:B------:R4:W3:Y:S01]  /*0d30*/  SYNCS.EXCH.64 URZ, [UR4+0x100], UR6 ;  /* 0x0001000604ff75b2 */ /* 0x0008e20008000100 */
[----:B------:R4:W1:Y:S01]  /*0d40*/  SYNCS.EXCH.64 URZ, [UR4+0xf8], UR6 ;  /* 0x0000f80604ff75b2 */ /* 0x0008620008000100 */
[----:B------:R4:W1:Y:S02]  /*0d50*/  SYNCS.EXCH.64 URZ, [UR4+0x108], UR6 ;  /* 0x0001080604ff75b2 */ /* 0x0008640008000100 */
[----:B----4-:R-:W-:Y:S01]  /*0d60*/  NOP ;  /* 0x0000000000007918 */ /* 0x010fe20000000000 */
.L_x_14:
[----:B------:R-:W-:Y:S01]  /*0d70*/  VOTEU.ALL UP0, P1 ;  /* 0x0000000000ff7886 */ /* 0x000fe20000800000 */
[----:B--23--:R-:W-:Y:S01]  /*0d80*/  UMOV UR4, 0x20 ;  /* 0x0000002000047882 */ /* 0x00cfe20000000000 */
[----:B------:R-:W2:Y:S01]  /*0d90*/  LDCU UR7, c[0x0][0x36c] ;  /* 0x00006d80ff0777ac */ /* 0x000ea20008000800 */
[----:B------:R-:W-:Y:S01]  /*0da0*/  NOP ;  /* 0x0000000000007918 */ /* 0x000fe20000000000 */
[----:B------:R-:W-:Y:S01]  /*0db0*/  LOP3.LUT R0, R60, 0x1f, RZ, 0xc0, !PT ;  /* 0x0000001f3c007812 */ /* 0x000fe200078ec0ff */
[----:B------:R-:W-:Y:S01]  /*0dc0*/  @!UP0 UMOV UR6, 0x400 ;  /* 0x0000040000068882 */ /* 0x000fe20000000000 */
[----:B------:R-:W-:-:S04]  /*0dd0*/  @!UP0 UIADD3 UR4, UPT, UPT, -UR4, 0x100000, URZ ;  /* 0x0010000004048890 */ /* 0x000fc8000fffe1ff */
[----:B------:R-:W-:Y:S02]  /*0de0*/  @!UP0 USHF.L.U32 UR5, UR4, 0xb, URZ ;  /* 0x0000000b04058899 */ /* 0x000fe400080006ff */
[----:B------:R-:W-:Y:S02]  /*0df0*/  @!UP0 USHF.L.U32 UR4, UR4, 0x1, URZ ;  /* 0x0000000104048899 */ /* 0x000fe400080006ff */
[----:B------:R-:W-:Y:S01]  /*0e00*/  @!UP0 ULEA UR6, UR47, UR6, 0x18 ;  /* 0x000000062f068291 */ /* 0x000fe2000f8ec0ff */
[----:B------:R-:W-:Y:S01]  /*0e10*/  VOTEU.ALL UP0, P1 ;  /* 0x0000000000ff7886 */ /* 0x000fe20000800000 */
[----:B------:R-:W-:Y:S02]  /*0e20*/  UISETP.NE.AND UP4, UPT, UR21, URZ, UPT ;  /* 0x000000ff1500728c */ /* 0x000fe4000bf85270 */
[----:B--2---:R-:W-:Y:S01]  /*0e30*/  UISETP.EQ.U32.AND UP5, UPT, UR7, 0x1, UPT ;  /* 0x000000010700788c */ /* 0x004fe2000bfa2070 */
[----:B------:R-:W2:Y:S07]  /*0e40*/  FENCE.VIEW.ASYNC.S ;  /* 0x00000000000073c6 */ /* 0x000eae0000000000 */
[----:B--2---:R2:W3:Y:S01]  /*0e50*/  @!UP0 SYNCS.EXCH.64 URZ, [UR6+0x110], UR4 ;  /* 0x0001100406ff85b2 */ /* 0x0044e20008000100 */
[----:B------:R-:W-:Y:S05]  /*0e60*/  BRA.U !UP5, `(.L_x_15) ;  /* 0x000000010d087547 */ /* 0x000fea000b800000 */
[----:B-1-3--:R-:W-:Y:S01]  /*0e70*/  UCGABAR_ARV ;  /* 0x00000000000079c7 */ /* 0x00afe20008000000 */
[----:B------:R-:W-:Y:S05]  /*0e80*/  BRA `(.L_x_16) ;  /* 0x0000000000047947 */ /* 0x000fea0003800000 */
.L_x_15:
[----:B-1-3--:R-:W-:Y:S01]  /*0e90*/  NOP ;  /* 0x0000000000007918 */ /* 0x00afe20000000000 */
.L_x_16:
[----:B------:R-:W1:Y:S01]  /*0ea0*/  S2UR UR20, SR_CTAID.X ;  /* 0x00000000001479c3 */ /* 0x000e620000002500 */
[----:B------:R-:W-:-:S05]  /*0eb0*/  CS2R.32 R50, SR_CgaSize ;  /* 0x0000000000327805 */ /* 0x000fca0000008a00 */
[----:B------:R-:W-:-:S05]  /*0ec0*/  IMAD R50, R50, -0xa0, RZ ;  /* 0xffffff6032327824 */ /* 0x000fca00078e02ff */
[----:B--2---:R-:W-:-:S14]  /*0ed0*/  R2UR UR5, R50 ;  /* 0x00000000320572ca */ /* 0x004fdc00000e0000 */
[----:B------:R-:W2:Y:S01]  /*0ee0*/  LDCU UR5, c[0x0][UR5+0x2b0] ;  /* 0x00005600050577ac */ /* 0x000ea20008000800 */
[----:B------:R-:W-:-:S05]  /*0ef0*/  CS2R.32 R50, SR_CgaSize ;  /* 0x0000000000327805 */ /* 0x000fca0000008a00 */
[----:B------:R-:W-:-:S05]  /*0f00*/  IMAD R50, R50, -0xa0, RZ ;  /* 0xffffff6032327824 */ /* 0x000fca00078e02ff */
[----:B------:R-:W-:-:S14]  /*0f10*/  R2UR UR4, R50 ;  /* 0x00000000320472ca */ /* 0x000fdc00000e0000 */
[----:B------:R-:W3:Y:S01]  /*0f20*/  LDCU UR4, c[0x0][UR4+0x2b4] ;  /* 0x00005680040477ac */ /* 0x000ee20008000800 */
[----:B------:R-:W4:Y:S01]  /*0f30*/  S2UR UR7, SR_CTAID.Y ;  /* 0x00000000000779c3 */ /* 0x000f220000002600 */
[----:B------:R-:W-:-:S05]  /*0f40*/  CS2R.32 R50, SR_CgaSize ;  /* 0x0000000000327805 */ /* 0x000fca0000008a00 */
[----:B------:R-:W-:-:S05]  /*0f50*/  IMAD R50, R50, -0xa0, RZ ;  /* 0xffffff6032327824 */ /* 0x000fca00078e02ff */
[----:B------:R-:W-:-:S14]  /*0f60*/  R2UR UR8, R50 ;  /* 0x00000000320872ca */ /* 0x000fdc00000e0000 */
[----:B------:R-:W3:Y:S01]  /*0f70*/  LDCU UR8, c[0x0][UR8+0x2a0] ;  /* 0x00005400080877ac */ /* 0x000ee20008000800 */
[----:B------:R-:W3:Y:S01]  /*0f80*/  LDCU UR25, c[0x0][0xb24] ;  /* 0x00016480ff1977ac */ /* 0x000ee20008000800 */
[----:B------:R-:W1:Y:S01]  /*0f90*/  S2UR UR36, SR_CTAID.Z ;  /* 0x00000000002479c3 */ /* 0x000e620000002700 */
[----:B------:R-:W-:-:S05]  /*0fa0*/  CS2R.32 R50, SR_CgaSize ;  /* 0x0000000000327805 */ /* 0x000fca0000008a00 */
[----:B------:R-:W-:-:S05]  /*0fb0*/  IMAD R50, R50, -0xa0, RZ ;  /* 0xffffff6032327824 */ /* 0x000fca00078e02ff */
[----:B------:R-:W-:-:S14]  /*0fc0*/  R2UR UR63, R50 ;  /* 0x00000000323f72ca */ /* 0x000fdc00000e0000 */
[----:B------:R-:W3:Y:S01]  /*0fd0*/  LDCU UR63, c[0x0][UR63+0x2a4] ;  /* 0x000054803f3f77ac */ /* 0x000ee20008000800 */
[----:B------:R-:W-:Y:S02]  /*0fe0*/  UISETP.GT.U32.AND UP0, UPT, UR68, 0xffff, UPT ;  /* 0x0000ffff4400788c */ /* 0x000fe4000bf04070 */
[----:B------:R-:W-:Y:S01]  /*0ff0*/  USHF.L.U32 UR37, UR47, 0xa, URZ ;  /* 0x0000000a2f257899 */ /* 0x000fe200080006ff */
[----:B-1----:R-:W-:Y:S01]  /*1000*/  I2FP.F32.U32 R3, UR20 ;  /* 0x0000001400037c45 */ /* 0x002fe20008201000 */
[----:B------:R-:W-:Y:S01]  /*1010*/  UMOV UR28, 0x5 ;  /* 0x00000005001c7882 */ /* 0x000fe20000000000 */
[----:B------:R-:W1:Y:S03]  /*1020*/  LDCU UR45, c[0x0][0xb24] ;  /* 0x00016480ff2d77ac */ /* 0x000e660008000800 */
[----:B--2---:R-:W-:Y:S01]  /*1030*/  FMUL R3, R3, UR5 ;  /* 0x0000000503037c20 */ /* 0x004fe20008400000 */
[----:B------:R-:W2:Y:S01]  /*1040*/  LDCU UR27, c[0x0][0xb30] ;  /* 0x00016600ff1b77ac */ /* 0x000ea20008000800 */
[----:B----4-:R-:W-:Y:S01]  /*1050*/  I2FP.F32.U32 R2, UR7 ;  /* 0x0000000700027c45 */ /* 0x010fe20008201000 */
[----:B------:R-:W-:-:S03]  /*1060*/  USHF.L.U32 UR55, UR20, 0x6, URZ ;  /* 0x0000000614377899 */ /* 0x000fc600080006ff */
[----:B------:R-:W4:Y:S01]  /*1070*/  F2I.U32.TRUNC.NTZ R3, R3 ;  /* 0x0000000300037305 */ /* 0x000f22000020f000 */
[----:B------:R-:W-:Y:S01]  /*1080*/  USEL UR31, UR68, 0xffff, !UP0 ;  /* 0x0000ffff441f7887 */ /* 0x000fe2000c000000 */
[----:B---3--:R-:W-:Y:S01]  /*1090*/  FMUL R2, R2, UR4 ;  /* 0x0000000402027c20 */ /* 0x008fe20008400000 */
[----:B------:R-:W-:Y:S01]  /*10a0*/  UISETP.GE.AND UP2, UPT, UR25, 0x1, UPT ;  /* 0x000000011900788c */ /* 0x000fe2000bf46270 */
[----:B------:R-:W-:-:S04]  /*10b0*/  UMOV UR24, UR7 ;  /* 0x0000000700187c82 */ /* 0x000fc80008000000 */
[----:B------:R-:W3:Y:S01]  /*10c0*/  F2I.U32.TRUNC.NTZ R2, R2 ;  /* 0x0000000200027305 */ /* 0x000ee2000020f000 */
[----:B----4-:R-:W-:Y:S02]  /*10d0*/  R2UR UR4, R3 ;  /* 0x00000000030472ca */ /* 0x010fe400000e0000 */
[----:B------:R-:W-:Y:S02]  /*10e0*/  PRMT R3, RZ, 0x7610, R3 ;  /* 0x00007610ff037816 */ /* 0x000fe40000000003 */
[----:B---3--:R-:W-:Y:S02]  /*10f0*/  R2UR UR6, R2 ;  /* 0x00000000020672ca */ /* 0x008fe400000e0000 */
[----:B------:R-:W-:-:S07]  /*1100*/  PRMT R2, RZ, 0x7610, R2 ;  /* 0x00007610ff027816 */ /* 0x000fce0000000002 */
[----:B------:R-:W-:-:S04]  /*1110*/  UIADD3 UR5, UPT, UPT, -UR4, URZ, URZ ;  /* 0x000000ff04057290 */ /* 0x000fc8000fffe1ff */
[----:B------:R-:W-:Y:S02]  /*1120*/  UIMAD UR5, UR8, UR5, UR20 ;  /* 0x00000005080572a4 */ /* 0x000fe4000f8e0214 */
[----:B------:R-:W-:-:S04]  /*1130*/  UIADD3 UR4, UPT, UPT, -UR6, URZ, URZ ;  /* 0x000000ff06047290 */ /* 0x000fc8000fffe1ff */
[----:B------:R-:W-:Y:S01]  /*1140*/  IMAD.U32 R50, RZ, RZ, UR5 ;  /* 0x00000005ff327e24 */ /* 0x000fe2000f8e00ff */
[----:B------:R-:W-:Y:S01]  /*1150*/  UIMAD UR63, UR63, UR4, UR7 ;  /* 0x000000043f3f72a4 */ /* 0x000fe2000f8e0207 */
[----:B-12---:R-:W-:Y:S11]  /*1160*/  BRA.U UP4, `(.L_x_17) ;  /* 0x0000000104407547 */ /* 0x006ff6000b800000 */
[----:B------:R-:W-:-:S13]  /*1170*/  R2UR UR4, R50 ;  /* 0x00000000320472ca */ /* 0x000fda00000e0000 */
[----:B------:R-:W-:Y:S02]  /*1180*/  UISETP.GT.U32.AND UP0, UPT, UR4, 0x1, UPT ;  /* 0x000000010400788c */ /* 0x000fe4000bf04070 */
[----:B------:R-:W-:Y:S02]  /*1190*/  ULOP3.LUT UR4, UR4, 0xfffffffe, URZ, 0xc0, !UPT ;  /* 0xfffffffe04047892 */ /* 0x000fe4000f8ec0ff */
[----:B------:R-:W-:Y:S02]  /*11a0*/  UISETP.NE.AND UP1, UPT, UR63, URZ, UP0 ;  /* 0x000000ff3f00728c */ /* 0x000fe40008725270 */
[----:B------:R-:W-:Y:S02]  /*11b0*/  UISETP.NE.AND UP0, UPT, UR63, 0x1, UP0 ;  /* 0x000000013f00788c */ /* 0x000fe40008705270 */
[----:B------:R-:W-:Y:S02]  /*11c0*/  USEL UR7, URZ, 0x1, UP1 ;  /* 0x00000001ff077887 */ /* 0x000fe40008800000 */
[----:B------:R-:W-:-:S02]  /*11d0*/  USEL UR6, URZ, 0x4, UP0 ;  /* 0x00000004ff067887 */ /* 0x000fc40008000000 */
[----:B------:R-:W-:Y:S02]  /*11e0*/  USEL UR5, URZ, 0x2, UP1 ;  /* 0x00000002ff057887 */ /* 0x000fe40008800000 */
[----:B------:R-:W-:Y:S02]  /*11f0*/  ULEA UR4, UR63, UR4, 0x1 ;  /* 0x000000043f047291 */ /* 0x000fe4000f8e08ff */
[----:B------:R-:W-:Y:S02]  /*1200*/  USEL UR8, URZ, 0x8, UP0 ;  /* 0x00000008ff087887 */ /* 0x000fe40008000000 */
[----:B------:R-:W-:-:S03]  /*1210*/  UIADD3 UR5, UPT, UPT, UR5, UR6, UR7 ;  /* 0x0000000605057290 */ /* 0x000fc6000fffe007 */
[----:B------:R-:W-:Y:S01]  /*1220*/  UMOV UR6, 0x3 ;  /* 0x0000000300067882 */ /* 0x000fe20000000000 */
[----:B------:R-:W-:Y:S02]  /*1230*/  UIADD3 UR5, UPT, UPT, UR5, UR8, URZ ;  /* 0x0000000805057290 */ /* 0x000fe4000fffe0ff */
[----:B------:R-:W-:-:S04]  /*1240*/  USHF.L.U32 UR4, UR6, UR4, URZ ;  /* 0x0000000406047299 */ /* 0x000fc800080006ff */
[----:B------:R-:W-:Y:S02]  /*1250*/  MOV R3, UR5 ;  /* 0x0000000500037c02 */ /* 0x000fe40008000f00 */
[----:B------:R-:W-:Y:S02]  /*1260*/  IMAD.U32 R2, RZ, RZ, UR4 ;  /* 0x00000004ff027e24 */ /* 0x000fe4000f8e00ff */
.L_x_17:
[----:B------:R-:W-:Y:S05]  /*1270*/  BRA.U !UP2, `(.L_x_18) ;  /* 0x000000010ad47547 */ /* 0x000fea000b800000 */
[----:B------:R-:W1:Y:S01]  /*1280*/  LDCU.128 UR12, c[0x0][0xb10] ;  /* 0x00016200ff0c77ac */ /* 0x000e620008000c00 */
[----:B------:R-:W2:Y:S01]  /*1290*/  LDCU UR6, c[0x0][0x370] ;  /* 0x00006e00ff0677ac */ /* 0x000ea20008000800 */
[----:B------:R-:W3:Y:S01]  /*12a0*/  LDCU UR5, c[0x0][0x374] ;  /* 0x00006e80ff0577ac */ /* 0x000ee20008000800 */
[----:B------:R-:W4:Y:S01]  /*12b0*/  LDCU UR26, c[0x0][0xb0c] ;  /* 0x00016180ff1a77ac */ /* 0x000f220008000800 */
[----:B------:R-:W4:Y:S01]  /*12c0*/  LDCU UR4, c[0x0][0xb20] ;  /* 0x00016400ff0477ac */ /* 0x000f220008000800 */
[----:B------:R-:W4:Y:S01]  /*12d0*/  LDCU.64 UR8, c[0x0][0xb28] ;  /* 0x00016500ff0877ac */ /* 0x000f220008000a00 */
[----:B-1----:R-:W-:Y:S02]  /*12e0*/  UISETP.NE.AND UP0, UPT, UR14, 0x1, UPT ;  /* 0x000000010e00788c */ /* 0x002fe4000bf05270 */
[----:B---3--:R-:W-:Y:S02]  /*12f0*/  UIMAD.WIDE.U32 UR10, UR5, UR15, URZ ;  /* 0x0000000f050a72a5 */ /* 0x008fe4000f8e00ff */
[----:B--2---:R-:W-:-:S02]  /*1300*/  UIMAD.WIDE.U32 UR18, UR6, UR12, URZ ;  /* 0x0000000c061272a5 */ /* 0x004fc4000f8e00ff */
[----:B----4-:R-:W-:Y:S02]  /*1310*/  UISETP.NE.AND UP1, UPT, UR26, 0x1, UPT ;  /* 0x000000011a00788c */ /* 0x010fe4000bf25270 */
[----:B------:R-:W-:Y:S01]  /*1320*/  UISETP.NE.AND UP2, UPT, UR25, 0x1, UPT ;  /* 0x000000011900788c */ /* 0x000fe2000bf45270 */
[----:B------:R-:W-:Y:S02]  /*1330*/  UMOV UR10, UR11 ;  /* 0x0000000b000a7c82 */ /* 0x000fe40008000000 */
[----:B------:R-:W-:Y:S01]  /*1340*/  UMOV UR18, UR19 ;  /* 0x0000001300127c82 */ /* 0x000fe20008000000 */
[----:B------:R-:W-:Y:S02]  /*1350*/  @UP0 USHF.R.U32.HI UR5, URZ, UR4, UR10 ;  /* 0x00000004ff050299 */ /* 0x000fe4000801160a */
[----:B------:R-:W-:Y:S02]  /*1360*/  UIMAD.WIDE.U32 UR22, UR24, UR15, URZ ;  /* 0x0000000f181672a5 */ /* 0x000fe4000f8e00ff */
[----:B------:R-:W-:-:S02]  /*1370*/  UIMAD.WIDE.U32 UR10, UR5, UR8, URZ ;  /* 0x00000008050a72a5 */ /* 0x000fc4000f8e00ff */
[----:B------:R-:W-:Y:S02]  /*1380*/  @UP1 USHF.R.U32.HI UR6, URZ, UR13, UR18 ;  /* 0x0000000dff061299 */ /* 0x000fe40008011612 */
[----:B------:R-:W-:Y:S02]  /*1390*/  UIMAD.WIDE.U32 UR16, UR20, UR12, URZ ;  /* 0x0000000c141072a5 */ /* 0x000fe4000f8e00ff */
[----:B------:R-:W-:Y:S01]  /*13a0*/  UIMAD.WIDE.U32 UR18, UR6, UR8, URZ ;  /* 0x00000008061272a5 */ /* 0x000fe2000f8e00ff */
[----:B------:R-:W-:Y:S01]  /*13b0*/  UMOV UR22, UR23 ;  /* 0x0000001700167c82 */ /* 0x000fe20008000000 */
[----:B------:R-:W-:Y:S01]  /*13c0*/  UMOV UR10, UR11 ;  /* 0x0000000b000a7c82 */ /* 0x000fe20008000000 */
[----:B------:R-:W-:Y:S02]  /*13d0*/  USHF.R.U32.HI UR22, URZ, UR4, UR22 ;  /* 0x00000004ff167299 */ /* 0x000fe40008011616 */
[----:B------:R-:W-:Y:S02]  /*13e0*/  @UP2 USHF.R.U32.HI UR5, URZ, UR9, UR10 ;  /* 0x00000009ff052299 */ /* 0x000fe4000801160a */
[----:B------:R-:W-:Y:S01]  /*13f0*/  UMOV UR7, UR19 ;  /* 0x0000001300077c82 */ /* 0x000fe20008000000 */
[----:B------:R-:W-:Y:S01]  /*1400*/  UMOV UR16, UR17 ;  /* 0x0000001100107c82 */ /* 0x000fe20008000000 */
[----:B------:R-:W-:-:S02]  /*1410*/  @UP2 USHF.R.U32.HI UR6, URZ, UR9, UR7 ;  /* 0x00000009ff062299 */ /* 0x000fc40008011607 */
[----:B------:R-:W-:Y:S02]  /*1420*/  USHF.R.U32.HI UR13, URZ, UR13, UR16 ;  /* 0x0000000dff0d7299 */ /* 0x000fe40008011610 */
[----:B------:R-:W-:Y:S02]  /*1430*/  USEL UR4, UR24, UR22, !UP0 ;  /* 0x0000001618047287 */ /* 0x000fe4000c000000 */
[----:B------:R-:W-:Y:S02]  /*1440*/  UIMAD UR7, UR5, UR25, URZ ;  /* 0x00000019050772a4 */ /* 0x000fe4000f8e02ff */
[----:B------:R-:W-:Y:S02]  /*1450*/  USEL UR5, UR20, UR13, !UP1 ;  /* 0x0000000d14057287 */ /* 0x000fe4000c800000 */
[----:B------:R-:W-:Y:S02]  /*1460*/  UIMAD UR12, UR6, UR25, URZ ;  /* 0x00000019060c72a4 */ /* 0x000fe4000f8e02ff */
[----:B------:R-:W-:-:S02]  /*1470*/  UISETP.GE.AND UP0, UPT, UR4, UR7, UPT ;  /* 0x000000070400728c */ /* 0x000fc4000bf06270 */
[----:B------:R-:W-:Y:S02]  /*1480*/  UIMAD.WIDE.U32 UR10, UR4, UR8, URZ ;  /* 0x00000008040a72a5 */ /* 0x000fe4000f8e00ff */
[----:B------:R-:W-:Y:S02]  /*1490*/  UISETP.GE.OR UP0, UPT, UR5, UR12, UP0 ;  /* 0x0000000c0500728c */ /* 0x000fe40008706670 */
[----:B------:R-:W-:Y:S02]  /*14a0*/  UIMAD.WIDE.U32 UR12, UR5, UR8, URZ ;  /* 0x00000008050c72a5 */ /* 0x000fe4000f8e00ff */
[----:B------:R-:W-:Y:S01]  /*14b0*/  UIADD3 UR10, UPT, UPT, -UR4, URZ, URZ ;  /* 0x000000ff040a7290 */ /* 0x000fe2000fffe1ff */
[----:B------:R-:W-:Y:S01]  /*14c0*/  UMOV UR8, UR11 ;  /* 0x0000000b00087c82 */ /* 0x000fe20008000000 */
[----:B------:R-:W-:Y:S02]  /*14d0*/  UIADD3 UR11, UPT, UPT, -UR5, URZ, URZ ;  /* 0x000000ff050b7290 */ /* 0x000fe4000fffe1ff */
[----:B------:R-:W-:-:S03]  /*14e0*/  USHF.R.U32.HI UR8, URZ, UR9, UR8 ;  /* 0x00000009ff087299 */ /* 0x000fc60008011608 */
[----:B------:R-:W-:Y:S01]  /*14f0*/  @!UP0 UMOV UR7, UR13 ;  /* 0x0000000d00078c82 */ /* 0x000fe20008000000 */
[----:B------:R-:W-:Y:S02]  /*1500*/  UIMAD UR24, UR14, UR10, UR24 ;  /* 0x0000000a0e1872a4 */ /* 0x000fe4000f8e0218 */
[----:B------:R-:W-:Y:S02]  /*1510*/  USEL UR8, UR4, UR8, !UP2 ;  /* 0x0000000804087287 */ /* 0x000fe4000d000000 */
[----:B------:R-:W-:Y:S02]  /*1520*/  @!UP0 USHF.R.U32.HI UR7, URZ, UR9, UR7 ;  /* 0x00000009ff078299 */ /* 0x000fe40008011607 */
[----:B------:R-:W-:Y:S02]  /*1530*/  UIADD3 UR9, UPT, UPT, -UR8, URZ, URZ ;  /* 0x000000ff08097290 */ /* 0x000fe4000fffe1ff */
[----:B------:R-:W-:Y:S02]  /*1540*/  @!UP0 USEL UR7, UR5, UR7, !UP2 ;  /* 0x0000000705078287 */ /* 0x000fe4000d000000 */
[----:B------:R-:W-:-:S02]  /*1550*/  UIMAD UR9, UR25, UR9, UR4 ;  /* 0x00000009190972a4 */ /* 0x000fc4000f8e0204 */
[----:B------:R-:W-:Y:S02]  /*1560*/  @!UP0 UIADD3 UR8, UPT, UPT, UR8, -UR7, URZ ;  /* 0x8000000708088290 */ /* 0x000fe4000fffe0ff */
[----:B------:R-:W-:Y:S02]  /*1570*/  @!UP0 UIMAD UR6, UR9, UR6, UR7 ;  /* 0x00000006090682a4 */ /* 0x000fe4000f8e0207 */
[----:B------:R-:W-:Y:S02]  /*1580*/  @!UP0 UIMAD UR4, UR8, UR25, UR5 ;  /* 0x00000019080482a4 */ /* 0x000fe4000f8e0205 */
[----:B------:R-:W-:Y:S02]  /*1590*/  UIMAD UR20, UR26, UR11, UR20 ;  /* 0x0000000b1a1472a4 */ /* 0x000fe4000f8e0214 */
[----:B------:R-:W-:Y:S01]  /*15a0*/  UIMAD UR24, UR4, UR14, UR24 ;  /* 0x0000000e041872a4 */ /* 0x000fe2000f8e0218 */
[----:B------:R-:W-:Y:S02]  /*15b0*/  @!UP0 UMOV UR5, UR6 ;  /* 0x0000000600058c82 */ /* 0x000fe40008000000 */
[----:B------:R-:W-:-:S12]  /*15c0*/  UIMAD UR20, UR5, UR26, UR20 ;  /* 0x0000001a051472a4 */ /* 0x000fd8000f8e0214 */
.L_x_18:
[----:B------:R-:W-:Y:S02]  /*15d0*/  UISETP.NE.AND UP1, UPT, UR27, 0x1, UPT ;  /* 0x000000011b00788c */ /* 0x000fe4000bf25270 */
[----:B------:R-:W-:Y:S02]  /*15e0*/  ULOP3.LUT UR31, UR31, 0xffff, URZ, 0xc0, !UPT ;  /* 0x0000ffff1f1f7892 */ /* 0x000fe4000f8ec0ff */
[----:B------:R-:W-:Y:S02]  /*15f0*/  UISETP.NE.AND UP0, UPT, UR21, 0x2, UPT ;  /* 0x000000021500788c */ /* 0x000fe4000bf05270 */
[----:B------:R-:W-:Y:S02]  /*1600*/  ULOP3.LUT UR37, UR37, 0x800, URZ, 0xc0, !UPT ;  /* 0x0000080025257892 */ /* 0x000fe4000f8ec0ff */
[----:B------:R-:W-:Y:S02]  /*1610*/  ULOP3.LUT UR55, UR55, 0x40, URZ, 0xc0, !UPT ;  /* 0x0000004037377892 */ /* 0x000fe4000f8ec0ff */
[----:B------:R-:W-:Y:S01]  /*1620*/  USHF.L.U32 UR31, UR28, UR31, URZ ;  /* 0x0000001f1c1f7299 */ /* 0x000fe200080006ff */
[----:B------:R-:W-:Y:S11]  /*1630*/  BRA.U UP1, `(.L_x_19) ;  /* 0x0000000101447547 */ /* 0x000ff6000b800000 */
[----:B------:R-:W1:Y:S01]  /*1640*/  LDCU.128 UR8, c[0x0][0xb10] ;  /* 0x00016200ff0877ac */ /* 0x000e620008000c00 */
[----:B------:R-:W2:Y:S01]  /*1650*/  LDCU UR12, c[0x0][0xb0c] ;  /* 0x00016180ff0c77ac */ /* 0x000ea20008000800 */
[----:B------:R-:W3:Y:S01]  /*1660*/  LDCU UR13, c[0x0][0xb20] ;  /* 0x00016400ff0d77ac */ /* 0x000ee20008000800 */
[----:B-1----:R-:W-:Y:S02]  /*1670*/  UIMAD.WIDE.U32 UR6, UR20, UR8, URZ ;  /* 0x00000008140672a5 */ /* 0x002fe4000f8e00ff */
[----:B------:R-:W-:Y:S02]  /*1680*/  UIMAD.WIDE.U32 UR4, UR24, UR11, URZ ;  /* 0x0000000b180472a5 */ /* 0x000fe4000f8e00ff */
[----:B--2---:R-:W-:Y:S02]  /*1690*/  UISETP.NE.AND UP2, UPT, UR12, 0x1, UPT ;  /* 0x000000010c00788c */ /* 0x004fe4000bf45270 */
[----:B------:R-:W-:Y:S01]  /*16a0*/  UISETP.NE.AND UP1, UPT, UR10, 0x1, UPT ;  /* 0x000000010a00788c */ /* 0x000fe2000bf25270 */
[----:B------:R-:W-:-:S02]  /*16b0*/  UMOV UR6, UR7 ;  /* 0x0000000700067c82 */ /* 0x000fc40008000000 */
[----:B------:R-:W-:Y:S01]  /*16c0*/  UMOV UR4, UR5 ;  /* 0x0000000500047c82 */ /* 0x000fe20008000000 */
[----:B------:R-:W-:Y:S02]  /*16d0*/  USHF.R.U32.HI UR6, URZ, UR9, UR6 ;  /* 0x00000009ff067299 */ /* 0x000fe40008011606 */
[----:B---3--:R-:W-:Y:S02]  /*16e0*/  USHF.R.U32.HI UR4, URZ, UR13, UR4 ;  /* 0x0000000dff047299 */ /* 0x008fe40008011604 */
[----:B------:R-:W-:Y:S02]  /*16f0*/  USEL UR5, UR20, UR6, !UP2 ;  /* 0x0000000614057287 */ /* 0x000fe4000d000000 */
[----:B------:R-:W-:-:S04]  /*1700*/  USEL UR4, UR24, UR4, !UP1 ;  /* 0x0000000418047287 */ /* 0x000fc8000c800000 */
[----:B------:R-:W-:Y:S02]  /*1710*/  UIADD3 UR6, UPT, UPT, UR5, -UR4, URZ ;  /* 0x8000000405067290 */ /* 0x000fe4000fffe0ff */
[----:B------:R-:W-:Y:S02]  /*1720*/  UIADD3 UR4, UPT, UPT, -UR5, UR4, URZ ;  /* 0x0000000405047290 */ /* 0x000fe4000fffe1ff */
[----:B------:R-:W-:Y:S02]  /*1730*/  UIMAD UR24, UR6, UR10, UR24 ;  /* 0x0000000a061872a4 */ /* 0x000fe4000f8e0218 */
[----:B------:R-:W-:-:S12]  /*1740*/  UIMAD UR20, UR4, UR12, UR20 ;  /* 0x0000000c041472a4 */ /* 0x000fd8000f8e0214 */
.L_x_19:
[----:B------:R-:W-:Y:S05]  /*1750*/  BRA.U !UP5, `(.L_x_20) ;  /* 0x000000010d0c7547 */ /* 0x000fea000b800000 */
[----:B------:R-:W-:Y:S01]  /*1760*/  UCGABAR_WAIT ;  /* 0x0000000000007dc7 */ /* 0x000fe20008000000 */
[----:B------:R-:W-:Y:S01]  /*1770*/  CCTL.IVALL ;  /* 0x00000000ff00798f */ /* 0x000fe20002000000 */
[----:B------:R-:W-:Y:S05]  /*1780*/  BRA `(.L_x_21) ;  /* 0x0000000000047947 */ /* 0x000fea0003800000 */
.L_x_20:
[----:B------:R-:W-:Y:S06]  /*1790*/  BAR.SYNC.DEFER_BLOCKING 0x0 ;  /* 0x0000000000007b1d */ /* 0x000fec0000010000 */
.L_x_21:
[----:B------:R-:W-:Y:S05]  /*17a0*/  BRA.U UP0, `(.L_x_22) ;  /* 0x00000015006c7547 */ /* 0x000fea000b800000 */
[----:B------:R-:W1:Y:S01]  /*17b0*/  LDCU UR6, c[0x0][0x38c] ;  /* 0x00007180ff0677ac */ /* 0x000e620008000800 */
[----:B------:R-:W-:Y:S01]  /*17c0*/  PLOP3.LUT P2, PT, PT, PT, UP3, 0x80, 0x8 ;  /* 0x000000000008781c */ /* 0x000fe20003f4f038 */
[----:B------:R-:W-:Y:S01]  /*17d0*/  IMAD.MOV.U32 R12, RZ, RZ, 0x1 ;  /* 0x00000001ff0c7424 */ /* 0x000fe200078e00ff */
[----:B------:R-:W-:Y:S02]  /*17e0*/  ISETP.NE.AND P3, PT, R0, RZ, P4 ;  /* 0x000000ff0000720c */ /* 0x000fe40002765270 */
[----:B------:R-:W-:Y:S02]  /*17f0*/  CS2R R10, SRZ ;  /* 0x00000000000a7805 */ /* 0x000fe4000001ff00 */
[----:B------:R-:W-:Y:S01]  /*1800*/  PLOP3.LUT P2, PT, P2, PT, PT, 0x8, 0x80 ;  /* 0x000000000080781c */ /* 0x000fe2000174e170 */
[----:B------:R-:W-:Y:S01]  /*1810*/  IMAD.MOV.U32 R9, RZ, RZ, RZ ;  /* 0x000000ffff097224 */ /* 0x000fe200078e00ff */
[----:B------:R-:W2:Y:S01]  /*1820*/  LDCU UR49, c[0x0][0x370] ;  /* 0x00006e00ff3177ac */ /* 0x000ea20008000800 */
[----:B------:R-:W-:Y:S01]  /*1830*/  IMAD.MOV.U32 R8, RZ, RZ, 0x1 ;  /* 0x00000001ff087424 */ /* 0x000fe200078e00ff */
[----:B------:R-:W3:Y:S01]  /*1840*/  LDCU.64 UR42, c[0x0][0x348] ;  /* 0x00006900ff2a77ac */ /* 0x000ee20008000a00 */
[----:B------:R-:W-:Y:S01]  /*1850*/  ULEA.HI UR53, UR37, UR55, URZ, 0x1a ;  /* 0x0000003725357291 */ /* 0x000fe2000f8fd0ff */
[----:B------:R-:W4:Y:S01]  /*1860*/  LDCU UR48, c[0x0][0x374] ;  /* 0x00006e80ff3077ac */ /* 0x000f220008000800 */
[----:B-1----:R-:W-:-:S02]  /*1870*/  UIADD3 UR5, UPT, UPT, UR6, 0x7f, URZ ;  /* 0x0000007f06057890 */ /* 0x002fc4000fffe0ff */
[----:B------:R-:W-:Y:S02]  /*1880*/  UIADD3 UR56, UPT, UPT, UR6, 0xfe, URZ ;  /* 0x000000fe06387890 */ /* 0x000fe4000fffe0ff */
[----:B------:R-:W-:Y:S01]  /*1890*/  USHF.R.S32.HI UR4, URZ, 0x1f, UR5 ;  /* 0x0000001fff047899 */ /* 0x000fe20008011405 */
[----:B------:R-:W-:-:S03]  /*18a0*/  UMOV UR29, URZ ;  /* 0x000000ff001d7c82 */ /* 0x000fc60008000000 */
[----:B------:R-:W-:Y:S02]  /*18b0*/  ULEA.HI UR4, UR4, UR5, URZ, 0x7 ;  /* 0x0000000504047291 */ /* 0x000fe4000f8f38ff */
[----:B------:R-:W-:Y:S02]  /*18c0*/  UIADD3 UR5, UPT, UPT, UR6, -0x1, URZ ;  /* 0xffffffff06057890 */ /* 0x000fe4000fffe0ff */
[----:B------:R-:W-:Y:S02]  /*18d0*/  USHF.R.S32.HI UR51, URZ, 0x7, UR4 ;  /* 0x00000007ff337899 */ /* 0x000fe40008011404 */
[----:B------:R-:W-:Y:S02]  /*18e0*/  UISETP.GE.U32.AND UP1, UPT, UR5, -0xff, UPT ;  /* 0xffffff010500788c */ /* 0x000fe4000bf26070 */
[----:B------:R-:W-:-:S04]  /*18f0*/  UISETP.LT.U32.AND UP0, UPT, UR51, 0x4, UPT ;  /* 0x000000043300788c */ /* 0x000fc8000bf01070 */
[----:B------:R-:W-:Y:S02]  /*1900*/  USEL UR50, UR51, 0x4, UP0 ;  /* 0x0000000433327887 */ /* 0x000fe40008000000 */
[----:B------:R-:W-:Y:S02]  /*1910*/  UISETP.NE.AND UP0, UPT, UR21, URZ, UPT ;  /* 0x000000ff1500728c */ /* 0x000fe4000bf05270 */
[----:B------:R-:W-:Y:S02]  /*1920*/  UIADD3 UR4, UPT, UPT, UR50, -0x1, URZ ;  /* 0xffffffff32047890 */ /* 0x000fe4000fffe0ff */
[----:B------:R-:W-:Y:S02]  /*1930*/  @UP1 UIADD3 UR4, UPT, UPT, UR50, URZ, URZ ;  /* 0x000000ff32041290 */ /* 0x000fe4000fffe0ff */
[----:B------:R-:W-:Y:S02]  /*1940*/  USEL UR38, UR46, 0x2, UP0 ;  /* 0x000000022e267887 */ /* 0x000fe40008000000 */
[----:B------:R-:W-:-:S02]  /*1950*/  UIADD3 UR54, UPT, UPT, UR51, -UR50, URZ ;  /* 0x8000003233367290 */ /* 0x000fc4000fffe0ff */
[----:B------:R-:W-:Y:S02]  /*1960*/  UIADD3 UR39, UPT, UPT, UR4, 0x1, URZ ;  /* 0x0000000104277890 */ /* 0x000fe4000fffe0ff */
[----:B--234-:R-:W-:-:S12]  /*1970*/  UIADD3 UR52, UPT, UPT, -UR4, URZ, URZ ;  /* 0x000000ff04347290 */ /* 0x01cfd8000fffe1ff */
.L_x_46:
[----:B------:R-:W-:Y:S01]  /*1980*/  UISETP.NE.AND UP0, UPT, UR47, URZ, UPT ;  /* 0x000000ff2f00728c */ /* 0x000fe2000bf05270 */
[----:B------:R-:W1:Y:S08]  /*1990*/  S2UR UR47, SR_CgaCtaId ;  /* 0x00000000002f79c3 */ /* 0x000e700000008800 */
[----:B---3--:R-:W-:Y:S05]  /*19a0*/  BRA.U UP0, `(.L_x_23) ;  /* 0x0000000100347547 */ /* 0x008fea000b800000 */
[----:B------:R-:W2:Y:S01]  /*19b0*/  S2R R0, SR_CgaCtaId ;  /* 0x0000000000007919 */ /* 0x000ea20000008800 */
[----:B------:R-:W-:-:S04]  /*19c0*/  MOV R2, 0x400 ;  /* 0x0000040000027802 */ /* 0x000fc80000000f00 */
[----:B--2---:R-:W-:Y:S02]  /*19d0*/  LEA R0, R0, R2, 0x18 ;  /* 0x0000000200007211 */ /* 0x004fe400078ec0ff */
[----:B------:R-:W-:-:S03]  /*19e0*/  SHF.L.U32 R2, R8, 0x1f, RZ ;  /* 0x0000001f08027819 */ /* 0x000fc600000006ff */
[----:B------:R-:W-:-:S04]  /*19f0*/  IMAD R0, R9, 0x8, R0 ;  /* 0x0000000809007824 */ /* 0x000fc800078e0200 */
[----:B------:R-:W2:Y:S02]  /*1a00*/  SYNCS.PHASECHK.TRANS64.TRYWAIT P0, [R0+URZ+0x100], R2 ;  /* 0x00010002000075a7 */ /* 0x000ea400080011ff */
[----:B--2---:R-:W-:Y:S05]  /*1a10*/  @!P0 BRA `(.L_x_24) ;  /* 0x0000007400f08947 */ /* 0x004fea0003800000 */
.L_x_153:
[----:B------:R-:W-:Y:S01]  /*1a20*/  VIADD R9, R9, 0x1 ;  /* 0x0000000109097836 */ /* 0x000fe20000000000 */
[----:B------:R2:W-:Y:S04]  /*1a30*/  SYNCS.ARRIVE.TRANS64.A1T0 RZ, [R0+URZ+0xf0], RZ ;  /* 0x0000f0ff00ff79a7 */ /* 0x0005e800081000ff */
[----:B------:R-:W-:-:S04]  /*1a40*/  ISETP.NE.AND P0, PT, R9, 0x2, PT ;  /* 0x000000020900780c */ /* 0x000fc80003f05270 */
[----:B------:R-:W-:Y:S02]  /*1a50*/  SEL R9, R9, RZ, P0 ;  /* 0x000000ff09097207 */ /* 0x000fe40000000000 */
[----:B--2---:R-:W-:-:S04]  /*1a60*/  SEL R0, RZ, 0x1, P0 ;  /* 0x00000001ff007807 */ /* 0x004fc80000000000 */
[----:B------:R-:W-:-:S07]  /*1a70*/  LOP3.LUT R8, R8, R0, RZ, 0x3c, !PT ;  /* 0x0000000008087212 */ /* 0x000fce00078e3cff */
.L_x_23:
[----:B------:R-:W-:Y:S01]  /*1a80*/  UMOV UR21, 0x400 ;  /* 0x0000040000157882 */ /* 0x000fe20000000000 */
[----:B------:R-:W-:Y:S01]  /*1a90*/  SHF.L.U32 R0, R12, 0x1f, RZ ;  /* 0x0000001f0c007819 */ /* 0x000fe200000006ff */
[----:B-1----:R-:W-:Y:S02]  /*1aa0*/  ULEA UR21, UR47, UR21, 0x18 ;  /* 0x000000152f157291 */ /* 0x002fe4000f8ec0ff */
[----:B------:R-:W-:Y:S02]  /*1ab0*/  UISETP.GE.U32.AND UP0, UPT, UR56, 0xff, UPT ;  /* 0x000000ff3800788c */ /* 0x000fe4000bf06070 */
[----:B------:R-:W-:Y:S02]  /*1ac0*/  ULEA UR4, UR29, UR21, 0x3 ;  /* 0x000000151d047291 */ /* 0x000fe4000f8e18ff */
[----:B------:R-:W-:Y:S01]  /*1ad0*/  ULEA UR19, UR24, UR55, 0x7 ;  /* 0x0000003718137291 */ /* 0x000fe2000f8e38ff */
[----:B------:R-:W-:-:S06]  /*1ae0*/  UMOV UR13, URZ ;  /* 0x000000ff000d7c82 */ /* 0x000fcc0008000000 */
[----:B------:R1:W2:Y:S01]  /*1af0*/  SYNCS.PHASECHK.TRANS64.TRYWAIT P1, [UR4+0x20], R0 ;  /* 0x00002000ff0075a7 */ /* 0x0002a20008021104 */
[----:B------:R-:W-:-:S04]  /*1b00*/  ULEA.HI UR4, UR20, UR20, URZ, 0x1 ;  /* 0x0000001414047291 */ /* 0x000fc8000f8f08ff */
[----:B------:R-:W-:-:S04]  /*1b10*/  USHF.L.U32 UR4, UR4, 0x6, URZ ;  /* 0x0000000604047899 */ /* 0x000fc800080006ff */
[----:B------:R-:W-:-:S04]  /*1b20*/  ULOP3.LUT UR35, UR4, 0xffffff80, URZ, 0xc0, !UPT ;  /* 0xffffff8004237892 */ /* 0x000fc8000f8ec0ff */
[----:B------:R-:W-:Y:S01]  /*1b30*/  UIADD3 UR35, UPT, UPT, UR53, UR35, URZ ;  /* 0x0000002335237290 */ /* 0x000fe2000fffe0ff */
[----:B------:R-:W-:Y:S11]  /*1b40*/  BRA.U !UP0, `(.L_x_25) ;  /* 0x0000000508107547 */ /* 0x000ff6000b800000 */
[----:B------:R-:W-:Y:S01]  /*1b50*/  UMOV UR30, UR52 ;  /* 0x00000034001e7c82 */ /* 0x000fe20008000000 */
[----:B------:R-:W-:Y:S01]  /*1b60*/  UMOV UR6, UR29 ;  /* 0x0000001d00067c82 */ /* 0x000fe20008000000 */
[----:B------:R-:W-:-:S05]  /*1b70*/  UMOV UR26, 0x40 ;  /* 0x00000040001a7882 */ /* 0x000fca0000000000 */
.L_x_33:
[----:B------:R-:W-:Y:S01]  /*1b80*/  ULEA UR5, UR6, UR21, 0x3 ;  /* 0x0000001506057291 */ /* 0x000fe2000f8e18ff */
[----:B--2---:R-:W-:Y:S01]  /*1b90*/  @P4 MOV R2, 0x10000 ;  /* 0x0001000000024802 */ /* 0x004fe20000000f00 */
[----:B--23--:R-:W-:Y:S10]  /*1ba0*/  @P1 BRA `(.L_x_26) ;  /* 0x00000000000c1947 */ /* 0x00cff40003800000 */
[----:B------:R-:W-:-:S04]  /*1bb0*/  SHF.L.U32 R3, R12, 0x1f, RZ ;  /* 0x0000001f0c037819 */ /* 0x000fc800000006ff */
[----:B------:R-:W2:Y:S02]  /*1bc0*/  SYNCS.PHASECHK.TRANS64.TRYWAIT P0, [UR5+0x20], R3 ;  /* 0x00002003ff0075a7 */ /* 0x000ea40008001105 */
[----:B--2---:R-:W-:Y:S05]  /*1bd0*/  @!P0 BRA `(.L_x_27) ;  /* 0x0000007400948947 */ /* 0x004fea0003800000 */
.L_x_26:
[----:B------:R2:W-:Y:S01]  /*1be0*/  @P4 SYNCS.ARRIVE.TRANS64 RZ, [UR5], R2 ;  /* 0x00000002ffff49a7 */ /* 0x0005e20008000005 */
[----:B------:R-:W-:Y:S02]  /*1bf0*/  ULOP3.LUT UR4, UR38, 0x2, URZ, 0xfc, !UPT ;  /* 0x0000000226047892 */ /* 0x000fe4000f8efcff */
[----:B------:R-:W-:Y:S02]  /*1c00*/  UIADD3 UR30, UPT, UPT, UR30, 0x1, URZ ;  /* 0x000000011e1e7890 */ /* 0x000fe4000fffe0ff */
[----:B------:R-:W-:Y:S02]  /*1c10*/  UISETP.NE.AND UP0, UPT, UR4, 0x2, UPT ;  /* 0x000000020400788c */ /* 0x000fe4000bf05270 */
[----:B------:R-:W-:-:S07]  /*1c20*/  UISETP.NE.AND UP2, UPT, UR30, 0x1, UPT ;  /* 0x000000011e00788c */ /* 0x000fce000bf45270 */
[----:B------:R-:W-:Y:S05]  /*1c30*/  BRA.U UP0, `(.L_x_28) ;  /* 0x0000000100047547 */ /* 0x000fea000b800000 */
[----:B------:R-:W-:Y:S05]  /*1c40*/  BPT.TRAP 0x1 ;  /* 0x000000040000795c */ /* 0x000fea0000300000 */
.L_x_28:
[----:B------:R-:W-:Y:S04]  /*1c50*/  BSSY.RECONVERGENT B0, `(.L_x_29) ;  /* 0x0000003000007945 */ /* 0x000fe80003800200 */
[----:B------:R-:W-:Y:S05]  /*1c60*/  @!P3 BRA `(.L_x_30) ;  /* 0x000000000004b947 */ /* 0x000fea0003800000 */
[----:B------:R-:W-:Y:S05]  /*1c70*/  BPT.TRAP 0x1 ;  /* 0x000000040000795c */ /* 0x000fea0000300000 */
.L_x_30:
[----:B------:R-:W-:Y:S05]  /*1c80*/  BSYNC.RECONVERGENT B0 ;  /* 0x0000000000007941 */ /* 0x000fea0003800200 */
.L_x_29:
[----:B------:R-:W-:Y:S01]  /*1c90*/  UIADD3 UR4, UPT, UPT, UR6, 0x1, URZ ;  /* 0x0000000106047890 */ /* 0x000fe2000fffe0ff */
[----:B------:R-:W-:Y:S01]  /*1ca0*/  BSSY.RECONVERGENT B0, `(.L_x_31) ;  /* 0x000002a000007945 */ /* 0x000fe20003800200 */
[----:B------:R-:W-:Y:S02]  /*1cb0*/  ELECT P0, URZ, PT ;  /* 0x0000000000ff782f */ /* 0x000fe40003800000 */
[----:B------:R-:W-:-:S04]  /*1cc0*/  UISETP.NE.AND UP0, UPT, UR4, 0x4, UPT ;  /* 0x000000040400788c */ /* 0x000fc8000bf05270 */
[----:B------:R-:W-:Y:S02]  /*1cd0*/  USEL UR7, URZ, 0x1, UP0 ;  /* 0x00000001ff077887 */ /* 0x000fe40008000000 */
[----:B------:R-:W-:-:S04]  /*1ce0*/  USEL UR29, UR4, URZ, UP0 ;  /* 0x000000ff041d7287 */ /* 0x000fc80008000000 */
[----:B------:R-:W-:Y:S01]  /*1cf0*/  ULEA UR4, UR29, UR21, 0x3 ;  /* 0x000000151d047291 */ /* 0x000fe2000f8e18ff */
[----:B------:R-:W-:-:S04]  /*1d00*/  LOP3.LUT R12, R12, UR7, RZ, 0x3c, !PT ;  /* 0x000000070c0c7c12 */ /* 0x000fc8000f8e3cff */
[----:B-1----:R-:W-:-:S04]  /*1d10*/  SHF.L.U32 R0, R12, 0x1f, RZ ;  /* 0x0000001f0c007819 */ /* 0x002fc800000006ff */
[----:B------:R1:W3:Y:S01]  /*1d20*/  SYNCS.PHASECHK.TRANS64.TRYWAIT P1, [UR4+0x20], R0 ;  /* 0x00002000ff0075a7 */ /* 0x0002e20008021104 */
[----:B------:R-:W-:Y:S05]  /*1d30*/  @!P0 BRA `(.L_x_32) ;  /* 0x0000000000808947 */ /* 0x000fea0003800000 */
[----:B------:R-:W-:Y:S02]  /*1d40*/  USHF.L.U32 UR4, UR6, 0xe, URZ ;  /* 0x0000000e06047899 */ /* 0x000fe400080006ff */
[----:B------:R-:W-:Y:S02]  /*1d50*/  UIADD3 UR22, UP1, UPT, UR42, 0x80, URZ ;  /* 0x000000802a167890 */ /* 0x000fe4000ff3e0ff */
[----:B------:R-:W-:Y:S02]  /*1d60*/  ULEA UR24, UR37, UR4, 0x1 ;  /* 0x0000000425187291 */ /* 0x000fe4000f8e08ff */
[----:B------:R-:W-:Y:S02]  /*1d70*/  UIADD3 UR14, UP0, UPT, UR42, 0x180, URZ ;  /* 0x000001802a0e7890 */ /* 0x000fe4000ff1e0ff */
[----:B------:R-:W-:Y:S02]  /*1d80*/  UIADD3 UR24, UPT, UPT, UR21, UR24, URZ ;  /* 0x0000001815187290 */ /* 0x000fe4000fffe0ff */
[----:B------:R-:W-:-:S02]  /*1d90*/  UIADD3 UR4, UPT, UPT, UR21, UR4, URZ ;  /* 0x0000000415047290 */ /* 0x000fc4000fffe0ff */
[----:B------:R-:W-:Y:S02]  /*1da0*/  UIADD3 UR34, UPT, UPT, UR26, -0x40, URZ ;  /* 0xffffffc01a227890 */ /* 0x000fe4000fffe0ff */
[----:B------:R-:W-:Y:S02]  /*1db0*/  ULOP3.LUT UR33, UR5, 0xfefffff8, URZ, 0xc0, !UPT ;  /* 0xfefffff805217892 */ /* 0x000fe4000f8ec0ff */
[----:B------:R-:W-:Y:S02]  /*1dc0*/  UIADD3.X UR23, UPT, UPT, URZ, UR43, URZ, UP1, !UPT ;  /* 0x0000002bff177290 */ /* 0x000fe40008ffe4ff */
[----:B------:R-:W-:Y:S02]  /*1dd0*/  UIADD3 UR32, UPT, UPT, UR24, 0x4300, URZ ;  /* 0x0000430018207890 */ /* 0x000fe4000fffe0ff */
[----:B------:R-:W-:Y:S02]  /*1de0*/  UPRMT UR7, URZ, 0x5410, UR31 ;  /* 0x00005410ff077896 */ /* 0x000fe4000800001f */
[----:B------:R-:W-:-:S02]  /*1df0*/  UIADD3 UR24, UPT, UPT, UR24, 0x6300, URZ ;  /* 0x0000630018187890 */ /* 0x000fc4000fffe0ff */
[----:B------:R-:W-:Y:S02]  /*1e00*/  UIADD3.X UR15, UPT, UPT, URZ, UR43, URZ, UP0, !UPT ;  /* 0x0000002bff0f7290 */ /* 0x000fe400087fe4ff */
[----:B------:R-:W-:Y:S02]  /*1e10*/  UIADD3 UR16, UPT, UPT, UR4, 0x14300, URZ ;  /* 0x0001430004107890 */ /* 0x000fe4000fffe0ff */
[----:B------:R-:W-:Y:S01]  /*1e20*/  UIADD3 UR8, UPT, UPT, UR4, 0x16300, URZ ;  /* 0x0001630004087890 */ /* 0x000fe2000fffe0ff */
[----:B------:R-:W-:Y:S01]  /*1e30*/  UMOV UR40, 0x0 ;  /* 0x0000000000287882 */ /* 0x000fe20000000000 */
[----:B------:R-:W-:Y:S01]  /*1e40*/  UMOV UR41, 0x10000000 ;  /* 0x1000000000297882 */ /* 0x000fe20000000000 */
[----:B------:R-:W-:Y:S01]  /*1e50*/  UMOV UR27, UR35 ;  /* 0x00000023001b7c82 */ /* 0x000fe20008000000 */
[----:B------:R-:W-:Y:S01]  /*1e60*/  UMOV UR28, UR36 ;  /* 0x00000024001c7c82 */ /* 0x000fe20008000000 */
[----:B------:R-:W-:Y:S01]  /*1e70*/  UMOV UR25, UR33 ;  /* 0x0000002100197c82 */ /* 0x000fe20008000000 */
[----:B------:R-:W-:Y:S01]  /*1e80*/  UMOV UR20, UR36 ;  /* 0x0000002400147c82 */ /* 0x000fe20008000000 */
[----:B------:R-:W-:Y:S01]  /*1e90*/  UMOV UR17, UR33 ;  /* 0x0000002100117c82 */ /* 0x000fe20008000000 */
[----:B------:R-:W-:Y:S01]  /*1ea0*/  UMOV UR18, UR34 ;  /* 0x0000002200127c82 */ /* 0x000fe20008000000 */
[----:B------:R4:W-:Y:S01]  /*1eb0*/  UTMALDG.3D.MULTICAST.2CTA [UR32], [UR22], UR7, desc[UR40] ;  /* 0x00002820160073b4 */ /* 0x0009e20008211807 */
[----:B------:R-:W-:Y:S01]  /*1ec0*/  UMOV UR10, UR26 ;  /* 0x0000001a000a7c82 */ /* 0x000fe20008000000 */
[----:B------:R-:W-:Y:S01]  /*1ed0*/  UMOV UR11, UR19 ;  /* 0x00000013000b7c82 */ /* 0x000fe20008000000 */
[----:B------:R-:W-:Y:S01]  /*1ee0*/  UMOV UR12, UR36 ;  /* 0x00000024000c7c82 */ /* 0x000fe20008000000 */
[----:B------:R-:W-:Y:S01]  /*1ef0*/  UMOV UR9, UR33 ;  /* 0x0000002100097c82 */ /* 0x000fe20008000000 */
[----:B------:R4:W-:Y:S01]  /*1f00*/  UTMALDG.3D.MULTICAST.2CTA [UR24], [UR22], UR7, desc[UR40] ;  /* 0x00002818160073b4 */ /* 0x0009e20008211807 */
[----:B------:R4:W-:Y:S01]  /*1f10*/  UTMALDG.3D.2CTA [UR16], [UR14], desc[UR40] ;  /* 0x000028100e0075b4 */ /* 0x0009e20008211000 */
[----:B------:R4:W-:Y:S02]  /*1f20*/  UTMALDG.3D.2CTA [UR8], [UR14], desc[UR40] ;  /* 0x000028080e0075b4 */ /* 0x0009e40008211000 */
[----:B----4-:R-:W-:Y:S01]  /*1f30*/  NOP ;  /* 0x0000000000007918 */ /* 0x010fe20000000000 */
.L_x_32:
[----:B------:R-:W-:Y:S05]  /*1f40*/  BSYNC.RECONVERGENT B0 ;  /* 0x0000000000007941 */ /* 0x000fea0003800200 */
.L_x_31:
[----:B------:R-:W-:Y:S01]  /*1f50*/  UIADD3 UR26, UPT, UPT, UR26, 0x80, URZ ;  /* 0x000000801a1a7890 */ /* 0x000fe2000fffe0ff */
[----:B------:R-:W-:Y:S01]  /*1f60*/  UMOV UR6, UR29 ;  /* 0x0000001d00067c82 */ /* 0x000fe20008000000 */
[----:B------:R-:W-:Y:S01]  /*1f70*/  UMOV UR13, UR39 ;  /* 0x00000027000d7c82 */ /* 0x000fe20008000000 */
[----:B------:R-:W-:Y:S09]  /*1f80*/  BRA.U UP2, `(.L_x_33) ;  /* 0xfffffff902fc7547 */ /* 0x000ff2000b83ffff */
.L_x_25:
[----:B------:R-:W-:Y:S01]  /*1f90*/  ULEA UR4, UR29, UR21, 0x3 ;  /* 0x000000151d047291 */ /* 0x000fe2000f8e18ff */
[----:B-1----:R-:W-:Y:S01]  /*1fa0*/  SHF.L.U32 R0, R12, 0x1f, RZ ;  /* 0x0000001f0c007819 */ /* 0x002fe200000006ff */
[----:B------:R-:W-:Y:S01]  /*1fb0*/  @!P2 SYNCS.ARRIVE.TRANS64.A1T0 RZ, [UR21+0x88], RZ ;  /* 0x000088ffffffa9a7 */ /* 0x000fe20008100015 */
[----:B------:R-:W-:-:S06]  /*1fc0*/  UISETP.GT.AND UP0, UPT, UR51, UR50, UPT ;  /* 0x000000323300728c */ /* 0x000fcc000bf04270 */
[----:B--23--:R1:W2:Y:S03]  /*1fd0*/  SYNCS.PHASECHK.TRANS64.TRYWAIT P1, [UR4+0x20], R0 ;  /* 0x00002000ff0075a7 */ /* 0x00c2a60008021104 */
[----:B------:R-:W-:Y:S05]  /*1fe0*/  BRA.U !UP0, `(.L_x_34) ;  /* 0x0000000508087547 */ /* 0x000fea000b800000 */
[----:B------:R-:W-:Y:S01]  /*1ff0*/  UIADD3 UR30, UPT, UPT, UR54, UR13, URZ ;  /* 0x0000000d361e7290 */ /* 0x000fe2000fffe0ff */
[----:B------:R-:W-:-:S11]  /*2000*/  UMOV UR7, UR29 ;  /* 0x0000001d00077c82 */ /* 0x000fd60008000000 */
.L_x_42:
[----:B------:R-:W-:Y:S01]  /*2010*/  ULEA UR6, UR7, UR21, 0x3 ;  /* 0x0000001507067291 */ /* 0x000fe2000f8e18ff */
[----:B--2---:R-:W-:Y:S01]  /*2020*/  @P4 MOV R2, 0x10000 ;  /* 0x0001000000024802 */ /* 0x004fe20000000f00 */
[----:B--23--:R-:W-:Y:S10]  /*2030*/  @P1 BRA `(.L_x_35) ;  /* 0x00000000000c1947 */ /* 0x00cff40003800000 */
[----:B------:R-:W-:-:S04]  /*2040*/  SHF.L.U32 R3, R12, 0x1f, RZ ;  /* 0x0000001f0c037819 */ /* 0x000fc800000006ff */
[----:B------:R-:W2:Y:S02]  /*2050*/  SYNCS.PHASECHK.TRANS64.TRYWAIT P0, [UR6+0x20], R3 ;  /* 0x00002003ff0075a7 */ /* 0x000ea40008001106 */
[----:B--2---:R-:W-:Y:S05]  /*2060*/  @!P0 BRA `(.L_x_36) ;  /* 0x0000007000888947 */ /* 0x004fea0003800000 */
.L_x_35:
[----:B------:R2:W-:Y:S01]  /*2070*/  @P4 SYNCS.ARRIVE.TRANS64 RZ, [UR6], R2 ;  /* 0x00000002ffff49a7 */ /* 0x0005e20008000006 */
[----:B------:R-:W-:-:S04]  /*2080*/  ULOP3.LUT UR4, UR38, 0x2, URZ, 0xfc, !UPT ;  /* 0x0000000226047892 */ /* 0x000fc8000f8efcff */
[----:B------:R-:W-:-:S09]  /*2090*/  UISETP.NE.AND UP0, UPT, UR4, 0x2, UPT ;  /* 0x000000020400788c */ /* 0x000fd2000bf05270 */
[----:B------:R-:W-:Y:S05]  /*20a0*/  BRA.U UP0, `(.L_x_37) ;  /* 0x0000000100047547 */ /* 0x000fea000b800000 */
[----:B------:R-:W-:Y:S05]  /*20b0*/  BPT.TRAP 0x1 ;  /* 0x000000040000795c */ /* 0x000fea0000300000 */
.L_x_37:
[----:B------:R-:W-:Y:S04]  /*20c0*/  BSSY.RECONVERGENT B0, `(.L_x_38) ;  /* 0x0000003000007945 */ /* 0x000fe80003800200 */
[----:B------:R-:W-:Y:S05]  /*20d0*/  @!P3 BRA `(.L_x_39) ;  /* 0x000000000004b947 */ /* 0x000fea0003800000 */
[----:B------:R-:W-:Y:S05]  /*20e0*/  BPT.TRAP 0x1 ;  /* 0x000000040000795c */ /* 0x000fea0000300000 */
.L_x_39:
[----:B------:R-:W-:Y:S05]  /*20f0*/  BSYNC.RECONVERGENT B0 ;  /* 0x0000000000007941 */ /* 0x000fea0003800200 */
.L_x_38:
        /* <DEDUP_REMOVED lines=14> */
[----:B------:R-:W-:Y:S02]  /*21e0*/  USHF.L.U32 UR34, UR13, 0x7, URZ ;  /* 0x000000070d227899 */ /* 0x000fe400080006ff */
[----:B------:R-:W-:Y:S02]  /*21f0*/  UIADD3 UR24, UPT, UPT, UR21, UR24, URZ ;  /* 0x0000001815187290 */ /* 0x000fe4000fffe0ff */
[----:B------:R-:W-:-:S02]  /*2200*/  UIADD3 UR22, UP0, UPT, UR42, 0x180, URZ ;  /* 0x000001802a167890 */ /* 0x000fc4000ff1e0ff */
[----:B------:R-:W-:Y:S02]  /*2210*/  UIADD3 UR4, UPT, UPT, UR21, UR4, URZ ;  /* 0x0000000415047290 */ /* 0x000fe4000fffe0ff */
[----:B------:R-:W-:Y:S02]  /*2220*/  ULOP3.LUT UR33, UR6, 0xfefffff8, URZ, 0xc0, !UPT ;  /* 0xfefffff806217892 */ /* 0x000fe4000f8ec0ff */
[----:B------:R-:W-:Y:S02]  /*2230*/  UIADD3.X UR15, UPT, UPT, URZ, UR43, URZ, UP1, !UPT ;  /* 0x0000002bff0f7290 */ /* 0x000fe40008ffe4ff */
[----:B------:R-:W-:Y:S02]  /*2240*/  UIADD3 UR32, UPT, UPT, UR24, 0x4300, URZ ;  /* 0x0000430018207890 */ /* 0x000fe4000fffe0ff */
[----:B------:R-:W-:Y:S02]  /*2250*/  UPRMT UR5, URZ, 0x5410, UR31 ;  /* 0x00005410ff057896 */ /* 0x000fe4000800001f */
[----:B------:R-:W-:-:S02]  /*2260*/  UIADD3 UR26, UPT, UPT, UR34, 0x40, URZ ;  /* 0x00000040221a7890 */ /* 0x000fc4000fffe0ff */
[----:B------:R-:W-:Y:S02]  /*2270*/  UIADD3 UR24, UPT, UPT, UR24, 0x6300, URZ ;  /* 0x0000630018187890 */ /* 0x000fe4000fffe0ff */
        /* <DEDUP_REMOVED lines=20> */
.L_x_41:
[----:B------:R-:W-:Y:S05]  /*23c0*/  BSYNC.RECONVERGENT B0 ;  /* 0x0000000000007941 */ /* 0x000fea0003800200 */
.L_x_40:
[----:B------:R-:W-:Y:S01]  /*23d0*/  UIADD3 UR13, UPT, UPT, UR13, 0x1, URZ ;  /* 0x000000010d0d7890 */ /* 0x000fe2000fffe0ff */
[----:B------:R-:W-:-:S03]  /*23e0*/  UMOV UR7, UR29 ;  /* 0x0000001d00077c82 */ /* 0x000fc60008000000 */
[----:B------:R-:W-:-:S09]  /*23f0*/  UISETP.NE.AND UP0, UPT, UR13, UR30, UPT ;  /* 0x0000001e0d00728c */ /* 0x000fd2000bf05270 */
[----:B------:R-:W-:Y:S05]  /*2400*/  BRA.U UP0, `(.L_x_42) ;  /* 0xfffffffd00007547 */ /* 0x000fea000b83ffff */
.L_x_34:
[C---:B------:R-:W-:Y:S01]  /*2410*/  LEA R3, R11.reuse, UR21, 0x3 ;  /* 0x000000150b037c11 */ /* 0x040fe2000f8e18ff */
[----:B------:R-:W-:Y:S01]  /*2420*/  NOP ;  /* 0x0000000000007918 */ /* 0x000fe20000000000 */
[----:B-1----:R-:W-:Y:S02]  /*2430*/  SHF.L.U32 R0, R10, 0x1f, RZ ;  /* 0x0000001f0a007819 */ /* 0x002fe400000006ff */
[----:B------:R-:W-:Y:S02]  /*2440*/  LEA R4, R11, UR21, 0x4 ;  /* 0x000000150b047c11 */ /* 0x000fe4000f8e20ff */
[----:B------:R-:W1:Y:S02]  /*2450*/  SYNCS.PHASECHK.TRANS64.TRYWAIT P0, [R3+URZ+0x90], R0 ;  /* 0x00009000030075a7 */ /* 0x000e6400080011ff */
[----:B-1----:R-:W-:Y:S05]  /*2460*/  @!P0 BRA `(.L_x_43) ;  /* 0x0000006c00a08947 */ /* 0x002fea0003800000 */
.L_x_156:
[----:B------:R-:W4:Y:S01]  /*2470*/  LDS.128 R4, [R4+0x120] ;  /* 0x0001200004047984 */ /* 0x000f220000000c00 */
[----:B------:R-:W-:Y:S01]  /*2480*/  UISETP.GE.AND UP0, UPT, UR45, 0x1, UPT ;  /* 0x000000012d00788c */ /* 0x000fe2000bf06270 */
[----:B------:R-:W-:Y:S01]  /*2490*/  @!PT LDS RZ, [RZ] ;  /* 0x00000000fffff984 */ /* 0x000fe20000000800 */
[----:B------:R-:W-:Y:S01]  /*24a0*/  @!PT LDS RZ, [RZ] ;  /* 0x00000000fffff984 */ /* 0x000fe20000000800 */
[----:B------:R-:W-:Y:S01]  /*24b0*/  @!PT LDS RZ, [RZ] ;  /* 0x00000000fffff984 */ /* 0x000fe20000000800 */
[----:B------:R-:W-:Y:S01]  /*24c0*/  @!PT LDS RZ, [RZ] ;  /* 0x00000000fffff984 */ /* 0x000fe20000000800 */
[----:B------:R1:W-:Y:S06]  /*24d0*/  MEMBAR.ALL.CTA ;  /* 0x0000000000007992 */ /* 0x0003ec0000008000 */
[----:B-1----:R-:W1:Y:S01]  /*24e0*/  FENCE.VIEW.ASYNC.S ;  /* 0x00000000000073c6 */ /* 0x002e620000000000 */
[----:B----4-:R-:W-:-:S13]  /*24f0*/  LOP3.LUT P0, RZ, R6, 0x1, RZ, 0xc0, !PT ;  /* 0x0000000106ff7812 */ /* 0x010fda000780c0ff */
[----:B-1----:R-:W-:Y:S01]  /*2500*/  VOTEU.ANY UP1, P0 ;  /* 0x0000000000ff7886 */ /* 0x002fe20000020100 */
[----:B------:R-:W-:-:S13]  /*2510*/  PLOP3.LUT P0, PT, PT, PT, UP1, 0x80, 0x8 ;  /* 0x000000000008781c */ /* 0x000fda0003f0f018 */
[----:B------:R-:W-:Y:S02]  /*2520*/  @P0 LOP3.LUT R0, R5, 0xffff, RZ, 0xc0, !PT ;  /* 0x0000ffff05000812 */ /* 0x000fe400078ec0ff */
[----:B--2---:R-:W-:Y:S02]  /*2530*/  @P0 MOV R2, R4 ;  /* 0x0000000400020202 */ /* 0x004fe40000000f00 */
[----:B------:R-:W-:Y:S01]  /*2540*/  @P0 R2UR UR5, R0 ;  /* 0x00000000000502ca */ /* 0x000fe200000e0000 */
[----:B------:R-:W-:Y:S01]  /*2550*/  VIADD R0, R3, 0xa0 ;  /* 0x000000a003007836 */ /* 0x000fe20000000000 */
[----:B------:R-:W-:Y:S02]  /*2560*/  @P0 SHF.R.U32.HI R4, RZ, 0x10, R5 ;  /* 0x00000010ff040819 */ /* 0x000fe40000011605 */
[----:B------:R-:W-:Y:S02]  /*2570*/  @P0 R2UR UR6, R2 ;  /* 0x00000000020602ca */ /* 0x000fe400000e0000 */
[----:B------:R-:W-:-:S02]  /*2580*/  PRMT R0, RZ, 0x654, R0 ;  /* 0x00000654ff007816 */ /* 0x000fc40000000000 */
[----:B------:R-:W-:Y:S02]  /*2590*/  @P0 R2UR UR4, R4 ;  /* 0x00000000040402ca */ /* 0x000fe400000e0000 */
[----:B------:R1:W-:Y:S03]  /*25a0*/  SYNCS.ARRIVE.TRANS64.RED.A1T0 RZ, [R0+URZ], RZ ;  /* 0x000000ff00ff79a7 */ /* 0x0003e600081004ff */
[----:B------:R-:W-:-:S04]  /*25b0*/  @UP1 UMOV UR44, UR5 ;  /* 0x00000005002c1c82 */ /* 0x000fc80008000000 */
[----:B------:R-:W-:-:S04]  /*25c0*/  @UP1 UMOV UR46, UR6 ;  /* 0x00000006002e1c82 */ /* 0x000fc80008000000 */
[----:B------:R-:W-:Y:S01]  /*25d0*/  @UP1 UMOV UR36, UR4 ;  /* 0x0000000400241c82 */ /* 0x000fe20008000000 */
[----:B------:R-:W-:Y:S05]  /*25e0*/  BRA.U !UP0, `(.L_x_44) ;  /* 0x0000000108d47547 */ /* 0x000fea000b800000 */
[----:B------:R-:W2:Y:S01]  /*25f0*/  LDCU.128 UR12, c[0x0][0xb10] ;  /* 0x00016200ff0c77ac */ /* 0x000ea20008000c00 */
[----:B------:R-:W4:Y:S01]  /*2600*/  LDCU UR22, c[0x0][0xb20] ;  /* 0x00016400ff1677ac */ /* 0x000f220008000800 */
[----:B------:R-:W3:Y:S01]  /*2610*/  LDCU UR20, c[0x0][0xb0c] ;  /* 0x00016180ff1477ac */ /* 0x000ee20008000800 */
[----:B------:R-:W1:Y:S01]  /*2620*/  LDCU.64 UR8, c[0x0][0xb28] ;  /* 0x00016500ff0877ac */ /* 0x000e620008000a00 */
[----:B------:R-:W-:Y:S02]  /*2630*/  UISETP.NE.AND UP3, UPT, UR45, 0x1, UPT ;  /* 0x000000012d00788c */ /* 0x000fe4000bf65270 */
[----:B--2---:R-:W-:Y:S02]  /*2640*/  UIMAD.WIDE.U32 UR6, UR48, UR15, URZ ;  /* 0x0000000f300672a5 */ /* 0x004fe4000f8e00ff */
[----:B------:R-:W-:Y:S02]  /*2650*/  UIMAD.WIDE.U32 UR4, UR49, UR12, URZ ;  /* 0x0000000c310472a5 */ /* 0x000fe4000f8e00ff */
[----:B------:R-:W-:-:S02]  /*2660*/  UISETP.NE.AND UP0, UPT, UR14, 0x1, UPT ;  /* 0x000000010e00788c */ /* 0x000fc4000bf05270 */
[----:B------:R-:W-:Y:S01]  /*2670*/  UIMAD.WIDE.U32 UR18, UR44, UR15, URZ ;  /* 0x0000000f2c1272a5 */ /* 0x000fe2000f8e00ff */
[----:B------:R-:W-:Y:S02]  /*2680*/  UMOV UR6, UR7 ;  /* 0x0000000700067c82 */ /* 0x000fe40008000000 */
[----:B------:R-:W-:Y:S01]  /*2690*/  UMOV UR4, UR5 ;  /* 0x0000000500047c82 */ /* 0x000fe20008000000 */
[----:B----4-:R-:W-:Y:S02]  /*26a0*/  USHF.R.U32.HI UR6, URZ, UR22, UR6 ;  /* 0x00000016ff067299 */ /* 0x010fe40008011606 */
[----:B---3--:R-:W-:Y:S02]  /*26b0*/  UISETP.NE.AND UP2, UPT, UR20, 0x1, UPT ;  /* 0x000000011400788c */ /* 0x008fe4000bf45270 */
[----:B------:R-:W-:Y:S02]  /*26c0*/  USHF.R.U32.HI UR4, URZ, UR13, UR4 ;  /* 0x0000000dff047299 */ /* 0x000fe40008011604 */
[----:B------:R-:W-:-:S02]  /*26d0*/  USEL UR5, UR48, UR6, !UP0 ;  /* 0x0000000630057287 */ /* 0x000fc4000c000000 */
[----:B------:R-:W-:Y:S02]  /*26e0*/  USEL UR6, UR49, UR4, !UP2 ;  /* 0x0000000431067287 */ /* 0x000fe4000d000000 */
[----:B-1----:R-:W-:Y:S01]  /*26f0*/  UIMAD.WIDE.U32 UR10, UR5, UR8, URZ ;  /* 0x00000008050a72a5 */ /* 0x002fe2000f8e00ff */
[----:B------:R-:W-:Y:S01]  /*2700*/  UMOV UR4, UR19 ;  /* 0x0000001300047c82 */ /* 0x000fe20008000000 */
[----:B------:R-:W-:Y:S02]  /*2710*/  UIMAD.WIDE.U32 UR16, UR46, UR12, URZ ;  /* 0x0000000c2e1072a5 */ /* 0x000fe4000f8e00ff */
[----:B------:R-:W-:-:S03]  /*2720*/  UIMAD.WIDE.U32 UR18, UR6, UR8, URZ ;  /* 0x00000008061272a5 */ /* 0x000fc6000f8e00ff */
[----:B------:R-:W-:Y:S01]  /*2730*/  UMOV UR10, UR11 ;  /* 0x0000000b000a7c82 */ /* 0x000fe20008000000 */
[----:B------:R-:W-:Y:S02]  /*2740*/  USHF.R.U32.HI UR4, URZ, UR22, UR4 ;  /* 0x00000016ff047299 */ /* 0x000fe40008011604 */
[----:B------:R-:W-:Y:S01]  /*2750*/  @UP3 USHF.R.U32.HI UR5, URZ, UR9, UR10 ;  /* 0x00000009ff053299 */ /* 0x000fe2000801160a */
[----:B------:R-:W-:Y:S01]  /*2760*/  UMOV UR16, UR17 ;  /* 0x0000001100107c82 */ /* 0x000fe20008000000 */
[----:B------:R-:W-:Y:S01]  /*2770*/  UMOV UR18, UR19 ;  /* 0x0000001300127c82 */ /* 0x000fe20008000000 */
[----:B------:R-:W-:Y:S02]  /*2780*/  USHF.R.U32.HI UR13, URZ, UR13, UR16 ;  /* 0x0000000dff0d7299 */ /* 0x000fe40008011610 */
[----:B------:R-:W-:Y:S02]  /*2790*/  USEL UR4, UR44, UR4, !UP0 ;  /* 0x000000042c047287 */ /* 0x000fe4000c000000 */
[----:B------:R-:W-:-:S02]  /*27a0*/  @UP3 USHF.R.U32.HI UR6, URZ, UR9, UR18 ;  /* 0x00000009ff063299 */ /* 0x000fc40008011612 */
[----:B------:R-:W-:Y:S02]  /*27b0*/  UIMAD UR7, UR45, UR5, URZ ;  /* 0x000000052d0772a4 */ /* 0x000fe4000f8e02ff */
[----:B------:R-:W-:Y:S02]  /*27c0*/  USEL UR5, UR46, UR13, !UP2 ;  /* 0x0000000d2e057287 */ /* 0x000fe4000d000000 */
[----:B------:R-:W-:Y:S02]  /*27d0*/  UIMAD UR10, UR45, UR6, URZ ;  /* 0x000000062d0a72a4 */ /* 0x000fe4000f8e02ff */
[----:B------:R-:W-:Y:S02]  /*27e0*/  UISETP.GE.AND UP0, UPT, UR4, UR7, UPT ;  /* 0x000000070400728c */ /* 0x000fe4000bf06270 */
[----:B------:R-:W-:Y:S02]  /*27f0*/  UIMAD.WIDE.U32 UR12, UR4, UR8, URZ ;  /* 0x00000008040c72a5 */ /* 0x000fe4000f8e00ff */
[----:B------:R-:W-:-:S02]  /*2800*/  UISETP.GE.OR UP0, UPT, UR5, UR10, UP0 ;  /* 0x0000000a0500728c */ /* 0x000fc40008706670 */
        /* <DEDUP_REMOVED lines=19> */
.L_x_44:
[----:B------:R-:W2:Y:S02]  /*2940*/  LDCU UR4, c[0x0][0xb30] ;  /* 0x00016600ff0477ac */ /* 0x000ea40008000800 */
[----:B--2---:R-:W-:-:S09]  /*2950*/  UISETP.NE.AND UP0, UPT, UR4, 0x1, UPT ;  /* 0x000000010400788c */ /* 0x004fd2000bf05270 */
[----:B------:R-:W-:Y:S05]  /*2960*/  BRA.U UP0, `(.L_x_45) ;  /* 0x0000000100447547 */ /* 0x000fea000b800000 */
[----:B------:R-:W2:Y:S01]  /*2970*/  LDCU.128 UR8, c[0x0][0xb10] ;  /* 0x00016200ff0877ac */ /* 0x000ea20008000c00 */
[----:B------:R-:W4:Y:S01]  /*2980*/  LDCU UR12, c[0x0][0xb0c] ;  /* 0x00016180ff0c77ac */ /* 0x000f220008000800 */
[----:B------:R-:W1:Y:S01]  /*2990*/  LDCU UR13, c[0x0][0xb20] ;  /* 0x00016400ff0d77ac */ /* 0x000e620008000800 */
[----:B--2---:R-:W-:Y:S02]  /*29a0*/  UIMAD.WIDE.U32 UR6, UR46, UR8, URZ ;  /* 0x000000082e0672a5 */ /* 0x004fe4000f8e00ff */
[----:B------:R-:W-:Y:S02]  /*29b0*/  UIMAD.WIDE.U32 UR4, UR44, UR11, URZ ;  /* 0x0000000b2c0472a5 */ /* 0x000fe4000f8e00ff */
[----:B----4-:R-:W-:Y:S02]  /*29c0*/  UISETP.NE.AND UP2, UPT, UR12, 0x1, UPT ;  /* 0x000000010c00788c */ /* 0x010fe4000bf45270 */
[----:B------:R-:W-:Y:S01]  /*29d0*/  UISETP.NE.AND UP0, UPT, UR10, 0x1, UPT ;  /* 0x000000010a00788c */ /* 0x000fe2000bf05270 */
[----:B------:R-:W-:-:S02]  /*29e0*/  UMOV UR6, UR7 ;  /* 0x0000000700067c82 */ /* 0x000fc40008000000 */
[----:B------:R-:W-:Y:S01]  /*29f0*/  UMOV UR4, UR5 ;  /* 0x0000000500047c82 */ /* 0x000fe20008000000 */
[----:B------:R-:W-:Y:S02]  /*2a00*/  USHF.R.U32.HI UR9, URZ, UR9, UR6 ;  /* 0x00000009ff097299 */ /* 0x000fe40008011606 */
[----:B-1----:R-:W-:Y:S02]  /*2a10*/  USHF.R.U32.HI UR4, URZ, UR13, UR4 ;  /* 0x0000000dff047299 */ /* 0x002fe40008011604 */
[----:B------:R-:W-:Y:S02]  /*2a20*/  USEL UR5, UR46, UR9, !UP2 ;  /* 0x000000092e057287 */ /* 0x000fe4000d000000 */
[----:B------:R-:W-:-:S04]  /*2a30*/  USEL UR4, UR44, UR4, !UP0 ;  /* 0x000000042c047287 */ /* 0x000fc8000c000000 */
[----:B------:R-:W-:Y:S02]  /*2a40*/  UIADD3 UR6, UPT, UPT, UR5, -UR4, URZ ;  /* 0x8000000405067290 */ /* 0x000fe4000fffe0ff */
[----:B------:R-:W-:Y:S02]  /*2a50*/  UIADD3 UR4, UPT, UPT, -UR5, UR4, URZ ;  /* 0x0000000405047290 */ /* 0x000fe4000fffe1ff */
[----:B------:R-:W-:Y:S02]  /*2a60*/  UIMAD UR44, UR6, UR10, UR44 ;  /* 0x0000000a062c72a4 */ /* 0x000fe4000f8e022c */
[----:B------:R-:W-:-:S12]  /*2a70*/  UIMAD UR46, UR4, UR12, UR46 ;  /* 0x0000000c042e72a4 */ /* 0x000fd8000f8e022e */
.L_x_45:
[----:B------:R-:W-:Y:S01]  /*2a80*/  VIADD R11, R11, 0x1 ;  /* 0x000000010b0b7836 */ /* 0x000fe20000000000 */
[----:B------:R-:W-:Y:S01]  /*2a90*/  R2UR UR4, R50 ;  /* 0x00000000320472ca */ /* 0x000fe200000e0000 */
[----:B------:R-:W-:Y:S01]  /*2aa0*/  UIADD3 UR24, UPT, UPT, UR44, UR63, URZ ;  /* 0x0000003f2c187290 */ /* 0x000fe2000fffe0ff */
[----:B------:R-:W-:Y:S02]  /*2ab0*/  PLOP3.LUT P2, PT, PT, PT, PT, 0x80, 0x8 ;  /* 0x000000000008781c */ /* 0x000fe40003f4f070 */
[----:B------:R-:W-:-:S04]  /*2ac0*/  ISETP.NE.AND P0, PT, R11, 0x2, PT ;  /* 0x000000020b00780c */ /* 0x000fc80003f05270 */
[----:B-1----:R-:W-:Y:S02]  /*2ad0*/  SEL R0, RZ, 0x1, P0 ;  /* 0x00000001ff007807 */ /* 0x002fe40000000000 */
[----:B------:R-:W-:Y:S02]  /*2ae0*/  SEL R11, R11, RZ, P0 ;  /* 0x000000ff0b0b7207 */ /* 0x000fe40000000000 */
[----:B------:R-:W-:Y:S01]  /*2af0*/  LOP3.LUT R10, R10, R0, RZ, 0x3c, !PT ;  /* 0x000000000a0a7212 */ /* 0x000fe200078e3cff */
[----:B------:R-:W-:Y:S01]  /*2b00*/  UIADD3 UR20, UPT, UPT, UR46, UR4, URZ ;  /* 0x000000042e147290 */ /* 0x000fe2000fffe0ff */
[----:B------:R-:W-:Y:S11]  /*2b10*/  BRA.U UP1, `(.L_x_46) ;  /* 0xffffffed01987547 */ /* 0x000ff6000b83ffff */
[----:B------:R-:W-:Y:S01]  /*2b20*/  UIADD3 UR21, UPT, UPT, UR21, 0x20, URZ ;  /* 0x0000002015157890 */ /* 0x000fe2000fffe0ff */
[----:B------:R-:W-:-:S03]  /*2b30*/  SHF.L.U32 R2, R12, 0x1f, RZ ;  /* 0x0000001f0c027819 */ /* 0x000fc600000006ff */
[----:B------:R-:W-:-:S09]  /*2b40*/  ULEA UR4, UR29, UR21, 0x3 ;  /* 0x000000151d047291 */ /* 0x000fd2000f8e18ff */
[----:B------:R-:W1:Y:S02]  /*2b50*/  SYNCS.PHASECHK.TRANS64.TRYWAIT P0, [UR4], R2 ;  /* 0x00000002ff0075a7 */ /* 0x000e640008001104 */
[----:B-1----:R-:W-:Y:S05]  /*2b60*/  @!P0 BRA `(.L_x_47) ;  /* 0x0000006400f48947 */ /* 0x002fea0003800000 */
.L_x_158:
[----:B------:R-:W-:-:S04]  /*2b70*/  UIADD3 UR4, UPT, UPT, UR29, 0x1, URZ ;  /* 0x000000011d047890 */ /* 0x000fc8000fffe0ff */
[----:B------:R-:W-:-:S04]  /*2b80*/  UISETP.NE.AND UP0, UPT, UR4, 0x4, UPT ;  /* 0x000000040400788c */ /* 0x000fc8000bf05270 */
[----:B------:R-:W-:Y:S02]  /*2b90*/  USEL UR6, URZ, 0x1, UP0 ;  /* 0x00000001ff067887 */ /* 0x000fe40008000000 */
[----:B------:R-:W-:-:S04]  /*2ba0*/  USEL UR4, UR4, URZ, UP0 ;  /* 0x000000ff04047287 */ /* 0x000fc80008000000 */
[----:B------:R-:W-:Y:S01]  /*2bb0*/  ULEA UR5, UR4, UR21, 0x3 ;  /* 0x0000001504057291 */ /* 0x000fe2000f8e18ff */
[----:B-1----:R-:W-:-:S04]  /*2bc0*/  LOP3.LUT R2, R12, UR6, RZ, 0x3c, !PT ;  /* 0x000000060c027c12 */ /* 0x002fc8000f8e3cff */
[----:B------:R-:W-:-:S04]  /*2bd0*/  SHF.L.U32 R3, R2, 0x1f, RZ ;  /* 0x0000001f02037819 */ /* 0x000fc800000006ff */
[----:B------:R-:W1:Y:S02]  /*2be0*/  SYNCS.PHASECHK.TRANS64.TRYWAIT P0, [UR5], R3 ;  /* 0x00000003ff0075a7 */ /* 0x000e640008001105 */
[----:B-1----:R-:W-:Y:S05]  /*2bf0*/  @!P0 BRA `(.L_x_48) ;  /* 0x0000006400e88947 */ /* 0x002fea0003800000 */
.L_x_160:
[----:B------:R-:W-:-:S04]  /*2c00*/  UIADD3 UR4, UPT, UPT, UR4, 0x1, URZ ;  /* 0x0000000104047890 */ /* 0x000fc8000fffe0ff */
[----:B------:R-:W-:-:S04]  /*2c10*/  UISETP.NE.AND UP0, UPT, UR4, 0x4, UPT ;  /* 0x000000040400788c */ /* 0x000fc8000bf05270 */
[----:B------:R-:W-:Y:S02]  /*2c20*/  USEL UR6, URZ, 0x1, UP0 ;  /* 0x00000001ff067887 */ /* 0x000fe40008000000 */
[----:B------:R-:W-:-:S04]  /*2c30*/  USEL UR4, UR4, URZ, UP0 ;  /* 0x000000ff04047287 */ /* 0x000fc80008000000 */
[----:B------:R-:W-:Y:S01]  /*2c40*/  ULEA UR5, UR4, UR21, 0x3 ;  /* 0x0000001504057291 */ /* 0x000fe2000f8e18ff */
[----:B------:R-:W-:-:S04]  /*2c50*/  LOP3.LUT R2, R2, UR6, RZ, 0x3c, !PT ;  /* 0x0000000602027c12 */ /* 0x000fc8000f8e3cff */
[----:B-1----:R-:W-:-:S04]  /*2c60*/  SHF.L.U32 R3, R2, 0x1f, RZ ;  /* 0x0000001f02037819 */ /* 0x002fc800000006ff */
[----:B------:R-:W1:Y:S02]  /*2c70*/  SYNCS.PHASECHK.TRANS64.TRYWAIT P0, [UR5], R3 ;  /* 0x00000003ff0075a7 */ /* 0x000e640008001105 */
[----:B-1----:R-:W-:Y:S05]  /*2c80*/  @!P0 BRA `(.L_x_49) ;  /* 0x0000006400dc8947 */ /* 0x002fea0003800000 */
.L_x_162:
[----:B------:R-:W-:-:S04]  /*2c90*/  UIADD3 UR4, UPT, UPT, UR4, 0x1, URZ ;  /* 0x0000000104047890 */ /* 0x000fc8000fffe0ff */
[----:B------:R-:W-:-:S04]  /*2ca0*/  UISETP.NE.AND UP0, UPT, UR4, 0x4, UPT ;  /* 0x000000040400788c */ /* 0x000fc8000bf05270 */
[----:B------:R-:W-:Y:S02]  /*2cb0*/  USEL UR5, URZ, 0x1, UP0 ;  /* 0x00000001ff057887 */ /* 0x000fe40008000000 */
[----:B------:R-:W-:-:S04]  /*2cc0*/  USEL UR4, UR4, URZ, UP0 ;  /* 0x000000ff04047287 */ /* 0x000fc80008000000 */
[----:B------:R-:W-:Y:S01]  /*2cd0*/  ULEA UR4, UR4, UR21, 0x3 ;  /* 0x0000001504047291 */ /* 0x000fe2000f8e18ff */
[----:B------:R-:W-:-:S04]  /*2ce0*/  LOP3.LUT R2, R2, UR5, RZ, 0x3c, !PT ;  /* 0x0000000502027c12 */ /* 0x000fc8000f8e3cff */
[----:B------:R-:W-:Y:S01]  /*2cf0*/  SHF.L.U32 R2, R2, 0x1f, RZ ;  /* 0x0000001f02027819 */ /* 0x000fe200000006ff */
[----:B-1----:R-:W-:-:S07]  /*2d00*/  IMAD.U32 R0, RZ, RZ, UR4 ;  /* 0x00000004ff007e24 */ /* 0x002fce000f8e00ff */
.L_x_50:
[----:B-1----:R1:W2:Y:S02]  /*2d10*/  SYNCS.PHASECHK.TRANS64.TRYWAIT P0, [R0+URZ], R2 ;  /* 0x00000002000075a7 */ /* 0x0022a400080011ff */
[----:B--2---:R-:W-:Y:S05]  /*2d20*/  @!P0 NANOSLEEP.SYNCS 0x989680 ;  /* 0x009896800000895d */ /* 0x004fea0003900000 */
[----:B------:R-:W2:Y:S02]  /*2d30*/  @!P0 SYNCS.PHASECHK.TRANS64 P0, [R0+URZ], R2 ;  /* 0x00000002000085a7 */ /* 0x000ea400080010ff */
[----:B--2---:R-:W-:Y:S05]  /*2d40*/  @P0 EXIT ;  /* 0x000000000000094d */ /* 0x004fea0003800000 */
[----:B------:R-:W-:Y:S05]  /*2d50*/  BRA `(.L_x_50) ;  /* 0xfffffffc00ec7947 */ /* 0x000fea000383ffff */
.L_x_22:
[----:B------:R-:W-:-:S04]  /*2d60*/  UISETP.NE.AND UP0, UPT, UR47, URZ, UPT ;  /* 0x000000ff2f00728c */ /* 0x000fc8000bf05270 */
[----:B------:R-:W-:-:S09]  /*2d70*/  UISETP.NE.OR UP0, UPT, UR21, 0x1, UP0 ;  /* 0x000000011500788c */ /* 0x000fd20008705670 */
[----:B------:R-:W-:Y:S05]  /*2d80*/  BRA.U UP0, `(.L_x_51) ;  /* 0x0000000500487547 */ /* 0x000fea000b800000 */
[----:B------:R-:W-:Y:S01]  /*2d90*/  ISETP.GE.U32.AND P2, PT, R0, 0x4, PT ;  /* 0x000000040000780c */ /* 0x000fe20003f46070 */
[----:B------:R-:W-:Y:S01]  /*2da0*/  IMAD.MOV.U32 R12, RZ, RZ, 0x1 ;  /* 0x00000001ff0c7424 */ /* 0x000fe200078e00ff */
[----:B------:R-:W-:Y:S02]  /*2db0*/  CS2R R10, SRZ ;  /* 0x00000000000a7805 */ /* 0x000fe4000001ff00 */
[----:B------:R-:W-:Y:S01]  /*2dc0*/  CS2R R8, SRZ ;  /* 0x0000000000087805 */ /* 0x000fe2000001ff00 */
[----:B------:R-:W-:Y:S01]  /*2dd0*/  UMOV UR6, 0x400 ;  /* 0x0000040000067882 */ /* 0x000fe20000000000 */
[----:B------:R-:W-:Y:S01]  /*2de0*/  UMOV UR5, URZ ;  /* 0x000000ff00057c82 */ /* 0x000fe20008000000 */
[----:B------:R-:W-:-:S12]  /*2df0*/  ULEA UR6, UR47, UR6, 0x18 ;  /* 0x000000062f067291 */ /* 0x000fd8000f8ec0ff */
.L_x_55:
[----:B------:R-:W-:Y:S02]  /*2e00*/  LEA R2, R8, UR6, 0x3 ;  /* 0x0000000608027c11 */ /* 0x000fe4000f8e18ff */
[----:B------:R-:W-:-:S03]  /*2e10*/  SHF.L.U32 R4, R9, 0x1f, RZ ;  /* 0x0000001f09047819 */ /* 0x000fc600000006ff */
[----:B------:R-:W-:Y:S01]  /*2e20*/  VIADD R5, R2, 0x100 ;  /* 0x0000010002057836 */ /* 0x000fe20000000000 */
[----:B------:R-:W1:Y:S02]  /*2e30*/  SYNCS.PHASECHK.TRANS64.TRYWAIT P0, [R2+URZ+0xf0], R4 ;  /* 0x0000f004020075a7 */ /* 0x000e6400080011ff */
[----:B-1----:R-:W-:Y:S05]  /*2e40*/  @!P0 BRA `(.L_x_52) ;  /* 0x0000006400848947 */ /* 0x002fea0003800000 */
.L_x_163:
[----:B------:R-:W-:Y:S01]  /*2e50*/  ULEA UR4, UR5, UR6, 0x3 ;  /* 0x0000000605047291 */ /* 0x000fe2000f8e18ff */
[----:B-1----:R-:W-:Y:S01]  /*2e60*/  PRMT R2, RZ, 0x654, R5 ;  /* 0x00000654ff027816 */ /* 0x002fe20000000005 */
[----:B------:R-:W-:Y:S01]  /*2e70*/  @!P2 IMAD.MOV.U32 R4, RZ, RZ, 0x10 ;  /* 0x00000010ff04a424 */ /* 0x000fe200078e00ff */
[----:B------:R-:W-:Y:S01]  /*2e80*/  SHF.L.U32 R5, R12, 0x1f, RZ ;  /* 0x0000001f0c057819 */ /* 0x000fe200000006ff */
[----:B------:R-:W-:Y:S01]  /*2e90*/  UIADD3 UR7, UPT, UPT, UR4, 0x90, URZ ;  /* 0x0000009004077890 */ /* 0x000fe2000fffe0ff */
[----:B------:R1:W-:Y:S05]  /*2ea0*/  SYNCS.ARRIVE.TRANS64.RED.A1T0 RZ, [R2+URZ], RZ ;  /* 0x000000ff02ff79a7 */ /* 0x0003ea00081004ff */
[----:B------:R-:W-:Y:S01]  /*2eb0*/  IMAD.U32 R6, RZ, RZ, UR7 ;  /* 0x00000007ff067e24 */ /* 0x000fe2000f8e00ff */
[----:B------:R-:W2:Y:S04]  /*2ec0*/  SYNCS.PHASECHK.TRANS64.TRYWAIT P0, [UR4+0xa0], R5 ;  /* 0x0000a005ff0075a7 */ /* 0x000ea80008001104 */
[----:B------:R-:W-:Y:S01]  /*2ed0*/  PRMT R6, R0, 0x654, R6 ;  /* 0x0000065400067816 */ /* 0x000fe20000000006 */
[----:B-12---:R-:W-:Y:S06]  /*2ee0*/  @!P0 BRA `(.L_x_53) ;  /* 0x0000006400708947 */ /* 0x006fec0003800000 */
.L_x_165:
[----:B------:R-:W-:Y:S01]  /*2ef0*/  ULEA UR8, UR5, UR6, 0x4 ;  /* 0x0000000605087291 */ /* 0x000fe2000f8e20ff */
[----:B------:R-:W-:Y:S01]  /*2f00*/  SEL R3, R6, R3, !P2 ;  /* 0x0000000306037207 */ /* 0x000fe20005000000 */
[----:B------:R-:W-:Y:S01]  /*2f10*/  UIADD3 UR9, UPT, UPT, UR4, 0x90, URZ ;  /* 0x0000009004097890 */ /* 0x000fe2000fffe0ff */
[----:B-1----:R-:W-:Y:S01]  /*2f20*/  LEA R2, R11, UR6, 0x3 ;  /* 0x000000060b027c11 */ /* 0x002fe2000f8e18ff */
[----:B------:R-:W-:Y:S01]  /*2f30*/  UIADD3 UR8, UPT, UPT, UR8, 0x120, URZ ;  /* 0x0000012008087890 */ /* 0x000fe2000fffe0ff */
[----:B------:R1:W-:Y:S01]  /*2f40*/  @!P2 SYNCS.ARRIVE.TRANS64.RED RZ, [R3+URZ], R4 ;  /* 0x0000000403ffa9a7 */ /* 0x0003e200080004ff */
[----:B------:R-:W-:Y:S01]  /*2f50*/  UIADD3 UR4, UPT, UPT, UR5, 0x1, URZ ;  /* 0x0000000105047890 */ /* 0x000fe2000fffe0ff */
[----:B------:R-:W-:-:S03]  /*2f60*/  VIADD R8, R8, 0x1 ;  /* 0x0000000108087836 */ /* 0x000fc60000000000 */
[----:B------:R-:W-:Y:S02]  /*2f70*/  UISETP.NE.AND UP0, UPT, UR4, 0x2, UPT ;  /* 0x000000020400788c */ /* 0x000fe4000bf05270 */
[----:B------:R-:W-:Y:S01]  /*2f80*/  ISETP.NE.AND P0, PT, R8, 0x2, PT ;  /* 0x000000020800780c */ /* 0x000fe20003f05270 */
[----:B------:R-:W-:Y:S06]  /*2f90*/  UGETNEXTWORKID.BROADCAST [UR8], [UR9] ;  /* 0x00000000080073ca */ /* 0x000fec0008000100 */
[----:B------:R-:W-:Y:S02]  /*2fa0*/  USEL UR7, URZ, 0x1, UP0 ;  /* 0x00000001ff077887 */ /* 0x000fe40008000000 */
[----:B------:R-:W-:-:S04]  /*2fb0*/  USEL UR5, UR4, URZ, UP0 ;  /* 0x000000ff04057287 */ /* 0x000fc80008000000 */
[----:B------:R-:W-:Y:S02]  /*2fc0*/  LOP3.LUT R12, R12, UR7, RZ, 0x3c, !PT ;  /* 0x000000070c0c7c12 */ /* 0x000fe4000f8e3cff */
[----:B-1----:R-:W-:-:S04]  /*2fd0*/  SHF.L.U32 R4, R10, 0x1f, RZ ;  /* 0x0000001f0a047819 */ /* 0x002fc800000006ff */
[----:B------:R-:W1:Y:S02]  /*2fe0*/  SYNCS.PHASECHK.TRANS64.TRYWAIT P1, [R2+URZ+0x90], R4 ;  /* 0x00009004020075a7 */ /* 0x000e6400080211ff */
[----:B-1----:R-:W-:Y:S05]  /*2ff0*/  @!P1 BRA `(.L_x_54) ;  /* 0x0000006400449947 */ /* 0x002fea0003800000 */
.L_x_166:
[C---:B-1----:R-:W-:Y:S01]  /*3000*/  LEA R4, R11.reuse, UR6, 0x4 ;  /* 0x000000060b047c11 */ /* 0x042fe2000f8e20ff */
[----:B------:R-:W-:Y:S01]  /*3010*/  VIADD R2, R2, 0xa0 ;  /* 0x000000a002027836 */ /* 0x000fe20000000000 */
[----:B------:R-:W-:Y:S01]  /*3020*/  SEL R8, R8, RZ, P0 ;  /* 0x000000ff08087207 */ /* 0x000fe20000000000 */
[----:B------:R-:W-:-:S03]  /*3030*/  VIADD R11, R11, 0x1 ;  /* 0x000000010b0b7836 */ /* 0x000fc60000000000 */
[----:B------:R-:W1:Y:S01]  /*3040*/  LDS.128 R4, [R4+0x120] ;  /* 0x0001200004047984 */ /* 0x000e620000000c00 */
[----:B------:R-:W-:Y:S02]  /*3050*/  PRMT R2, RZ, 0x654, R2 ;  /* 0x00000654ff027816 */ /* 0x000fe40000000002 */
[C---:B------:R-:W-:Y:S01]  /*3060*/  ISETP.NE.AND P1, PT, R11.reuse, 0x2, PT ;  /* 0x000000020b00780c */ /* 0x040fe20003f25270 */
[----:B------:R-:W-:Y:S01]  /*3070*/  @!PT LDS RZ, [RZ] ;  /* 0x00000000fffff984 */ /* 0x000fe20000000800 */
[----:B------:R-:W-:Y:S01]  /*3080*/  @!PT LDS RZ, [RZ] ;  /* 0x00000000fffff984 */ /* 0x000fe20000000800 */
[----:B------:R-:W-:Y:S01]  /*3090*/  @!PT LDS RZ, [RZ] ;  /* 0x00000000fffff984 */ /* 0x000fe20000000800 */
[----:B------:R-:W-:Y:S01]  /*30a0*/  @!PT LDS RZ, [RZ] ;  /* 0x00000000fffff984 */ /* 0x000fe20000000800 */
[----:B------:R2:W-:Y:S06]  /*30b0*/  MEMBAR.ALL.CTA ;  /* 0x0000000000007992 */ /* 0x0005ec0000008000 */
[----:B--2---:R-:W2:Y:S01]  /*30c0*/  FENCE.VIEW.ASYNC.S ;  /* 0x00000000000073c6 */ /* 0x004ea20000000000 */
[----:B------:R-:W-:Y:S01]  /*30d0*/  SEL R11, R11, RZ, P1 ;  /* 0x000000ff0b0b7207 */ /* 0x000fe20000800000 */
[----:B--2---:R2:W-:Y:S01]  /*30e0*/  SYNCS.ARRIVE.TRANS64.RED.A1T0 RZ, [R2+URZ], RZ ;  /* 0x000000ff02ff79a7 */ /* 0x0045e200081004ff */
[----:B-1----:R-:W-:-:S02]  /*30f0*/  LOP3.LUT P3, RZ, R6, 0x1, RZ, 0xc0, !PT ;  /* 0x0000000106ff7812 */ /* 0x002fc4000786c0ff */
[----:B------:R-:W-:-:S04]  /*3100*/  SEL R4, RZ, 0x1, P1 ;  /* 0x00000001ff047807 */ /* 0x000fc80000800000 */
[----:B------:R-:W-:Y:S02]  /*3110*/  LOP3.LUT R10, R10, R4, RZ, 0x3c, !PT ;  /* 0x000000040a0a7212 */ /* 0x000fe400078e3cff */
[----:B--2---:R-:W-:-:S04]  /*3120*/  SEL R2, RZ, 0x1, P0 ;  /* 0x00000001ff027807 */ /* 0x004fc80000000000 */
[----:B------:R-:W-:Y:S01]  /*3130*/  LOP3.LUT R9, R9, R2, RZ, 0x3c, !PT ;  /* 0x0000000209097212 */ /* 0x000fe200078e3cff */
[----:B------:R-:W-:Y:S06]  /*3140*/  @P3 BRA `(.L_x_55) ;  /* 0xfffffffc002c3947 */ /* 0x000fec000383ffff */
[----:B------:R-:W-:Y:S01]  /*3150*/  ULEA UR4, UR5, UR6, 0x3 ;  /* 0x0000000605047291 */ /* 0x000fe2000f8e18ff */
[----:B------:R-:W-:-:S08]  /*3160*/  SHF.L.U32 R2, R12, 0x1f, RZ ;  /* 0x0000001f0c027819 */ /* 0x000fd000000006ff */
[----:B------:R-:W1:Y:S02]  /*3170*/  SYNCS.PHASECHK.TRANS64 P0, [UR4+0xa0], R2 ;  /* 0x0000a002ff0075a7 */ /* 0x000e640008001004 */
[----:B-1----:R-:W-:Y:S05]  /*3180*/  @P0 BRA `(.L_x_56) ;  /* 0x0000000000080947 */ /* 0x002fea0003800000 */
[----:B------:R-:W1:Y:S02]  /*3190*/  SYNCS.PHASECHK.TRANS64.TRYWAIT P0, [UR4+0xa0], R2 ;  /* 0x0000a002ff0075a7 */ /* 0x000e640008001104 */
[----:B-1----:R-:W-:Y:S05]  /*31a0*/  @!P0 BRA `(.L_x_57) ;  /* 0x0000006000ec8947 */ /* 0x002fea0003800000 */
.L_x_56:
[----:B------:R-:W-:-:S04]  /*31b0*/  UIADD3 UR7, UPT, UPT, UR5, 0x1, URZ ;  /* 0x0000000105077890 */ /* 0x000fc8000fffe0ff */
[----:B------:R-:W-:-:S04]  /*31c0*/  UISETP.NE.AND UP0, UPT, UR7, 0x2, UPT ;  /* 0x000000020700788c */ /* 0x000fc8000bf05270 */
[----:B------:R-:W-:Y:S02]  /*31d0*/  USEL UR8, URZ, 0x1, UP0 ;  /* 0x00000001ff087887 */ /* 0x000fe40008000000 */
[----:B------:R-:W-:-:S04]  /*31e0*/  USEL UR7, UR7, URZ, UP0 ;  /* 0x000000ff07077287 */ /* 0x000fc80008000000 */
[----:B------:R-:W-:Y:S01]  /*31f0*/  ULEA UR7, UR7, UR6, 0x3 ;  /* 0x0000000607077291 */ /* 0x000fe2000f8e18ff */
[----:B-1----:R-:W-:-:S04]  /*3200*/  LOP3.LUT R2, R12, UR8, RZ, 0x3c, !PT ;  /* 0x000000080c027c12 */ /* 0x002fc8000f8e3cff */
[----:B------:R-:W-:-:S04]  /*3210*/  SHF.L.U32 R0, R2, 0x1f, RZ ;  /* 0x0000001f02007819 */ /* 0x000fc800000006ff */
[----:B------:R-:W1:Y:S02]  /*3220*/  SYNCS.PHASECHK.TRANS64 P0, [UR7+0xa0], R0 ;  /* 0x0000a000ff0075a7 */ /* 0x000e640008001007 */
[----:B-1----:R-:W-:Y:S05]  /*3230*/  @P0 EXIT ;  /* 0x000000000000094d */ /* 0x002fea0003800000 */
[----:B------:R-:W-:Y:S02]  /*3240*/  SHF.L.U32 R2, R2, 0x1f, RZ ;  /* 0x0000001f02027819 */ /* 0x000fe400000006ff */
[----:B------:R-:W-:-:S07]  /*3250*/  MOV R0, UR7 ;  /* 0x0000000700007c02 */ /* 0x000fce0008000f00 */
.L_x_58:
[----:B-1----:R1:W2:Y:S02]  /*3260*/  SYNCS.PHASECHK.TRANS64.TRYWAIT P0, [R0+URZ+0xa0], R2 ;  /* 0x0000a002000075a7 */ /* 0x0022a400080011ff */
[----:B--2---:R-:W-:Y:S05]  /*3270*/  @!P0 NANOSLEEP.SYNCS 0x989680 ;  /* 0x009896800000895d */ /* 0x004fea0003900000 */
[----:B------:R-:W2:Y:S02]  /*3280*/  @!P0 SYNCS.PHASECHK.TRANS64 P0, [R0+URZ+0xa0], R2 ;  /* 0x0000a002000085a7 */ /* 0x000ea400080010ff */
[----:B--2---:R-:W-:Y:S05]  /*3290*/  @P0 EXIT ;  /* 0x000000000000094d */ /* 0x004fea0003800000 */
[----:B------:R-:W-:Y:S05]  /*32a0*/  BRA `(.L_x_58) ;  /* 0xfffffffc00ec7947 */ /* 0x000fea000383ffff */
.L_x_51:
[----:B------:R-:W-:Y:S05]  /*32b0*/  BRA.U UP4, `(.L_x_59) ;  /* 0x0000001504487547 */ /* 0x000fea000b800000 */
[----:B------:R-:W-:Y:S01]  /*32c0*/  UMOV UR4, 0x40 ;  /* 0x0000004000047882 */ /* 0x000fe20000000000 */
[----:B------:R-:W-:Y:S01]  /*32d0*/  NOP ;  /* 0x0000000000007918 */ /* 0x000fe20000000000 */
[----:B------:R-:W-:Y:S01]  /*32e0*/  ULEA UR5, UR47, UR4, 0x18 ;  /* 0x000000042f057291 */ /* 0x000fe2000f8ec0ff */
[----:B------:R-:W-:Y:S02]  /*32f0*/  UMOV UR6, 0x400 ;  /* 0x0000040000067882 */ /* 0x000fe40000000000 */
[----:B------:R-:W-:-:S06]  /*3300*/  ULEA UR6, UR47, UR6, 0x18 ;  /* 0x000000062f067291 */ /* 0x000fcc000f8ec0ff */
[----:B------:R-:W1:Y:S02]  /*3310*/  LDS.U8 R0, [UR5+0x1c] ;  /* 0x00001c05ff007984 */ /* 0x000e640008000000 */
[----:B-1----:R-:W-:-:S13]  /*3320*/  ISETP.NE.AND P0, PT, R0, RZ, PT ;  /* 0x000000ff0000720c */ /* 0x002fda0003f05270 */
[----:B------:R-:W-:Y:S05]  /*3330*/  @P0 BRA `(.L_x_60) ;  /* 0x0000000400080947 */ /* 0x000fea0003800000 */
[----:B------:R-:W-:Y:S02]  /*3340*/  UISETP.NE.U32.AND UP1, UPT, UR68, 0x1, UPT ;  /* 0x000000014400788c */ /* 0x000fe4000bf25070 */
[----:B------:R-:W-:-:S07]  /*3350*/  UIADD3 UR7, UPT, UPT, UR5, 0x8, URZ ;  /* 0x0000000805077890 */ /* 0x000fce000fffe0ff */
[----:B------:R-:W-:Y:S05]  /*3360*/  BRA.U !UP1, `(.L_x_61) ;  /* 0x00000001099c7547 */ /* 0x000fea000b800000 */
[----:B------:R-:W-:Y:S01]  /*3370*/  ELECT P0, URZ, PT ;  /* 0x0000000000ff782f */ /* 0x000fe20003800000 */
[----:B------:R-:W-:-:S12]  /*3380*/  BSSY B0, `(.L_x_61) ;  /* 0x0000025000007945 */ /* 0x000fd80003800000 */
[----:B------:R-:W-:Y:S05]  /*3390*/  @!P0 BRA `(.L_x_62) ;  /* 0x00000000008c8947 */ /* 0x000fea0003800000 */
[----:B------:R-:W-:-:S05]  /*33a0*/  UMOV UR4, 0x10 ;  /* 0x0000001000047882 */ /* 0x000fca0000000000 */
[----:B------:R-:W-:Y:S04]  /*33b0*/  DEPBAR.LE SB1, 0x36 ;  /* 0x00009d800000791a */ /* 0x000fe80000000000 */
[----:B------:R-:W1:Y:S02]  /*33c0*/  UTCATOMSWS.2CTA.FIND_AND_SET.ALIGN UP0, UR4, UR4 ;  /* 0x00000004000475e3 */ /* 0x000e640008200800 */
[----:B-1----:R-:W-:Y:S01]  /*33d0*/  MOV R10, UR4 ;  /* 0x00000004000a7c02 */ /* 0x002fe20008000f00 */
[----:B------:R-:W-:Y:S06]  /*33e0*/  BRA.U UP0, `(.L_x_63) ;  /* 0x0000000100187547 */ /* 0x000fec000b800000 */
.L_x_64:
[----:B------:R-:W-:Y:S05]  /*33f0*/  NANOSLEEP 0x64 ;  /* 0x000000640000795d */ /* 0x000fea0003800000 */
[----:B------:R-:W-:-:S05]  /*3400*/  UMOV UR4, 0x10 ;  /* 0x0000001000047882 */ /* 0x000fca0000000000 */
[----:B------:R-:W-:Y:S04]  /*3410*/  DEPBAR.LE SB1, 0x36 ;  /* 0x00009d800000791a */ /* 0x000fe80000000000 */
[----:B------:R-:W1:Y:S02]  /*3420*/  UTCATOMSWS.2CTA.FIND_AND_SET.ALIGN UP0, UR4, UR4 ;  /* 0x00000004000475e3 */ /* 0x000e640008200800 */
[----:B-1----:R-:W-:Y:S01]  /*3430*/  MOV R10, UR4 ;  /* 0x00000004000a7c02 */ /* 0x002fe20008000f00 */
[----:B------:R-:W-:Y:S05]  /*3440*/  BRA.U !UP0, `(.L_x_64) ;  /* 0xfffffffd08e87547 */ /* 0x000fea000b83ffff */
.L_x_63:
[----:B------:R-:W1:Y:S01]  /*3450*/  LDS R6, [UR5+0x10] ;  /* 0x00001005ff067984 */ /* 0x000e620008000800 */
[----:B------:R-:W-:Y:S01]  /*3460*/  IMAD.U32 R0, RZ, RZ, UR6 ;  /* 0x00000006ff007e24 */ /* 0x000fe2000f8e00ff */
[----:B------:R-:W-:-:S03]  /*3470*/  MOV R4, UR69 ;  /* 0x0000004500047c02 */ /* 0x000fc60008000f00 */
[----:B------:R-:W-:Y:S01]  /*3480*/  VIADD R0, R0, 0x140 ;  /* 0x0000014000007836 */ /* 0x000fe20000000000 */
[----:B-1----:R-:W-:-:S04]  /*3490*/  SHF.L.U32 R6, R6, 0x1f, RZ ;  /* 0x0000001f06067819 */ /* 0x002fc800000006ff */
[----:B------:R-:W1:Y:S02]  /*34a0*/  SYNCS.PHASECHK.TRANS64.TRYWAIT P0, [UR5+0x8], R6 ;  /* 0x00000806ff0075a7 */ /* 0x000e640008001105 */
[----:B-1----:R-:W-:Y:S05]  /*34b0*/  @P0 BRA `(.L_x_65) ;  /* 0x0000000000080947 */ /* 0x002fea0003800000 */
[----:B------:R-:W1:Y:S02]  /*34c0*/  SYNCS.PHASECHK.TRANS64.TRYWAIT P0, [UR5+0x8], R6 ;  /* 0x00000806ff0075a7 */ /* 0x000e640008001105 */
[----:B-1----:R-:W-:Y:S05]  /*34d0*/  @!P0 BRA `(.L_x_66) ;  /* 0x0000006000388947 */ /* 0x002fea0003800000 */
.L_x_65:
[----:B------:R-:W-:Y:S01]  /*34e0*/  PRMT R4, R4, 0x654, R0 ;  /* 0x0000065404047816 */ /* 0x000fe20000000000 */
[----:B------:R-:W-:Y:S01]  /*34f0*/  HFMA2 R0, -RZ, RZ, 0, 5.9604644775390625e-08 ;  /* 0x00000001ff007431 */ /* 0x000fe200000001ff */
[----:B------:R-:W-:Y:S01]  /*3500*/  UPRMT UR4, UR69, 0x654, UR7 ;  /* 0x0000065445047896 */ /* 0x000fe20008000007 */
[----:B------:R-:W-:Y:S02]  /*3510*/  IMAD.MOV.U32 R8, RZ, RZ, 0xffff ;  /* 0x0000ffffff087424 */ /* 0x000fe400078e00ff */
[----:B-1----:R-:W-:Y:S02]  /*3520*/  IMAD.MOV.U32 R6, RZ, RZ, 0x4 ;  /* 0x00000004ff067424 */ /* 0x002fe400078e00ff */
[----:B------:R-:W-:Y:S01]  /*3530*/  IMAD.SHL.U32 R9, R10, 0x20, RZ ;  /* 0x000000200a097824 */ /* 0x000fe200078e00ff */
[----:B------:R-:W-:Y:S02]  /*3540*/  MOV R5, UR4 ;  /* 0x0000000400057c02 */ /* 0x000fe40008000f00 */
[-C--:B------:R-:W-:Y:S01]  /*3550*/  SHF.L.U32 R8, R8, R10.reuse, RZ ;  /* 0x0000000a08087219 */ /* 0x080fe200000006ff */
[----:B------:R1:W-:Y:S01]  /*3560*/  SYNCS.ARRIVE.TRANS64.RED RZ, [UR4], R6 ;  /* 0x00000006ffff79a7 */ /* 0x0003e20008000404 */
[----:B------:R-:W-:Y:S01]  /*3570*/  SHF.L.U32 R7, R0, R10, RZ ;  /* 0x0000000a00077219 */ /* 0x000fe200000006ff */
[----:B------:R1:W-:Y:S04]  /*3580*/  STS [UR6+0x140], R9 ;  /* 0x00014009ff007988 */ /* 0x0003e80008000806 */
[----:B------:R1:W-:Y:S04]  /*3590*/  STAS [R4.64], R10 ;  /* 0x0000000a04007dbd */ /* 0x0003e8000c0008ff */
[----:B------:R1:W-:Y:S04]  /*35a0*/  ATOMS.OR RZ, [UR5+0x14], R8 ;  /* 0x00001408ffff798c */ /* 0x0003e8000b000005 */
[----:B------:R1:W-:Y:S04]  /*35b0*/  ATOMS.OR RZ, [UR5+0x18], R7 ;  /* 0x00001807ffff798c */ /* 0x0003e8000b000005 */
[----:B------:R1:W-:Y:S02]  /*35c0*/  ATOMS.XOR RZ, [UR5+0x10], R0 ;  /* 0x00001000ffff798c */ /* 0x0003e4000b800005 */
.L_x_62:
[----:B------:R-:W-:Y:S05]  /*35d0*/  BSYNC B0 ;  /* 0x0000000000007941 */ /* 0x000fea0003800000 */
.L_x_61:
[----:B------:R-:W-:Y:S05]  /*35e0*/  BRA.U UP1, `(.L_x_67) ;  /* 0x00000001016c7547 */ /* 0x000fea000b800000 */
[----:B------:R-:W-:-:S03]  /*35f0*/  UMOV UR4, 0xffffffff ;  /* 0xffffffff00047882 */ /* 0x000fc60000000000 */
[----:B------:R-:W-:Y:S05]  /*3600*/  BRA.DIV UR4, `(.L_x_68) ;  /* 0x0000006204047947 */ /* 0x000fea000b800000 */
[----:B------:R-:W-:-:S13]  /*3610*/  ELECT P6, URZ, PT ;  /* 0x0000000000ff782f */ /* 0x000fda00038c0000 */
.L_x_170:
[----:B------:R-:W-:Y:S05]  /*3620*/  @!P6 BRA `(.L_x_67) ;  /* 0x00000000005ce947 */ /* 0x000fea0003800000 */
[----:B-1----:R-:W1:Y:S02]  /*3630*/  LDS R4, [UR5+0x10] ;  /* 0x00001005ff047984 */ /* 0x002e640008000800 */
[----:B-1----:R-:W-:-:S04]  /*3640*/  SHF.L.U32 R4, R4, 0x1f, RZ ;  /* 0x0000001f04047819 */ /* 0x002fc800000006ff */
[----:B------:R-:W1:Y:S02]  /*3650*/  SYNCS.PHASECHK.TRANS64.TRYWAIT P0, [UR5+0x8], R4 ;  /* 0x00000804ff0075a7 */ /* 0x000e640008001105 */
[----:B-1----:R-:W-:Y:S05]  /*3660*/  @P0 BRA `(.L_x_69) ;  /* 0x0000000000080947 */ /* 0x002fea0003800000 */
[----:B------:R-:W1:Y:S02]  /*3670*/  SYNCS.PHASECHK.TRANS64.TRYWAIT P0, [UR5+0x8], R4 ;  /* 0x00000804ff0075a7 */ /* 0x000e640008001105 */
[----:B-1----:R-:W-:Y:S05]  /*3680*/  @!P0 BRA `(.L_x_70) ;  /* 0x0000006000048947 */ /* 0x002fea0003800000 */
.L_x_69:
[----:B------:R-:W2:Y:S01]  /*3690*/  LDS R6, [UR6+0x140] ;  /* 0x00014006ff067984 */ /* 0x000ea20008000800 */
[----:B-1----:R-:W-:Y:S02]  /*36a0*/  HFMA2 R0, -RZ, RZ, 0, 5.9604644775390625e-08 ;  /* 0x00000001ff007431 */ /* 0x002fe400000001ff */
[----:B------:R-:W-:Y:S01]  /*36b0*/  IMAD.MOV.U32 R4, RZ, RZ, 0xffff ;  /* 0x0000ffffff047424 */ /* 0x000fe200078e00ff */
[----:B------:R-:W-:Y:S01]  /*36c0*/  UPRMT UR4, UR69, 0x654, UR7 ;  /* 0x0000065445047896 */ /* 0x000fe20008000007 */
[----:B--2---:R-:W-:-:S03]  /*36d0*/  IMAD.SHL.U32 R5, R6, 0x20, RZ ;  /* 0x0000002006057824 */ /* 0x004fc600078e00ff */
[-C--:B------:R-:W-:Y:S02]  /*36e0*/  SHF.L.U32 R4, R4, R6.reuse, RZ ;  /* 0x0000000604047219 */ /* 0x080fe400000006ff */
[----:B------:R-:W-:Y:S01]  /*36f0*/  SHF.L.U32 R6, R0, R6, RZ ;  /* 0x0000000600067219 */ /* 0x000fe200000006ff */
[----:B------:R2:W-:Y:S04]  /*3700*/  STS [UR6+0x140], R5 ;  /* 0x00014005ff007988 */ /* 0x0005e80008000806 */
[----:B------:R2:W-:Y:S04]  /*3710*/  ATOMS.OR RZ, [UR5+0x14], R4 ;  /* 0x00001404ffff798c */ /* 0x0005e8000b000005 */
[----:B------:R2:W-:Y:S01]  /*3720*/  ATOMS.OR RZ, [UR5+0x18], R6 ;  /* 0x00001806ffff798c */ /* 0x0005e2000b000005 */
[----:B------:R-:W-:Y:S03]  /*3730*/  SYNCS.ARRIVE.TRANS64.RED.A1T0 RZ, [UR4], RZ ;  /* 0x000000ffffff79a7 */ /* 0x000fe60008100404 */
[----:B------:R2:W-:Y:S01]  /*3740*/  ATOMS.XOR RZ, [UR5+0x10], R0 ;  /* 0x00001000ffff798c */ /* 0x0005e2000b800005 */
[----:B------:R-:W-:Y:S05]  /*3750*/  BRA `(.L_x_67) ;  /* 0x0000000000107947 */ /* 0x000fea0003800000 */
.L_x_60:
[----:B------:R-:W-:Y:S02]  /*3760*/  MOV R0, 0xffffffff ;  /* 0xffffffff00007802 */ /* 0x000fe40000000f00 */
[----:B------:R-:W-:-:S03]  /*3770*/  MOV R4, 0x37a0 ;  /* 0x000037a000047802 */ /* 0x000fc60000000f00 */
[----:B------:R1:W-:Y:S04]  /*3780*/  STS [UR6+0x140], R0 ;  /* 0x00014000ff007988 */ /* 0x0003e80008000806 */
[----:B-1---5:R-:W-:Y:S05]  /*3790*/  CALL.REL.NOINC `($__internal_1_$__cuda_sm10x_tcgen05_guardrail_trap_phase_invalid_during_alloc) ;  /* 0x0000006400d87944 */ /* 0x022fea0003c00000 */
.L_x_67:
[----:B------:R-:W-:Y:S05]  /*37a0*/  WARPSYNC.ALL ;  /* 0x0000000000007948 */ /* 0x000fea0003800000 */
[----:B------:R-:W3:Y:S01]  /*37b0*/  S2UR UR4, SR_CgaCtaId ;  /* 0x00000000000479c3 */ /* 0x000ee20000008800 */
[----:B------:R-:W-:Y:S01]  /*37c0*/  UMOV UR41, 0x400 ;  /* 0x0000040000297882 */ /* 0x000fe20000000000 */
[----:B------:R-:W-:-:S06]  /*37d0*/  NOP ;  /* 0x0000000000007918 */ /* 0x000fcc0000000000 */
[----:B------:R-:W-:Y:S06]  /*37e0*/  BAR.ARV 0x6, 0xa0 ;  /* 0x0182800000007b1d */ /* 0x000fec0000002000 */
[----:B------:R-:W4:Y:S01]  /*37f0*/  LDCU UR6, c[0x0][0x38c] ;  /* 0x00007180ff0677ac */ /* 0x000f220008000800 */
[----:B------:R-:W-:Y:S01]  /*3800*/  LOP3.LUT R3, R3, 0xffff, RZ, 0xc0, !PT ;  /* 0x0000ffff03037812 */ /* 0x000fe200078ec0ff */
[----:B-1----:R-:W-:Y:S01]  /*3810*/  IMAD.MOV.U32 R9, RZ, RZ, 0x1 ;  /* 0x00000001ff097424 */ /* 0x002fe200078e00ff */
[----:B------:R-:W-:Y:S01]  /*3820*/  LOP3.LUT R2, R2, 0xffff, RZ, 0xc0, !PT ;  /* 0x0000ffff02027812 */ /* 0x000fe200078ec0ff */
[----:B------:R-:W-:Y:S01]  /*3830*/  IMAD.MOV.U32 R8, RZ, RZ, RZ ;  /* 0x000000ffff087224 */ /* 0x000fe200078e00ff */
[----:B------:R-:W-:Y:S01]  /*3840*/  R2UR UR43, R3 ;  /* 0x00000000032b72ca */ /* 0x000fe200000e0000 */
[----:B------:R-:W-:Y:S01]  /*3850*/  UMOV UR47, URZ ;  /* 0x000000ff002f7c82 */ /* 0x000fe20008000000 */
[----:B------:R-:W-:-:S02]  /*3860*/  R2UR UR65, R2 ;  /* 0x00000000024172ca */ /* 0x000fc400000e0000 */
[----:B------:R-:W-:Y:S01]  /*3870*/  CS2R R2, SRZ ;  /* 0x0000000000027805 */ /* 0x000fe2000001ff00 */
[----:B------:R-:W-:Y:S01]  /*3880*/  UMOV UR38, URZ ;  /* 0x000000ff00267c82 */ /* 0x000fe20008000000 */
[----:B---3--:R-:W-:Y:S01]  /*3890*/  ULEA UR41, UR4, UR41, 0x18 ;  /* 0x0000002904297291 */ /* 0x008fe2000f8ec0ff */
[----:B------:R-:W-:Y:S01]  /*38a0*/  UMOV UR37, URZ ;  /* 0x000000ff00257c82 */ /* 0x000fe20008000000 */
[----:B------:R-:W-:Y:S02]  /*38b0*/  UISETP.NE.AND UP3, UPT, UR68, URZ, UPT ;  /* 0x000000ff4400728c */ /* 0x000fe4000bf65270 */
[----:B------:R-:W-:Y:S02]  /*38c0*/  UIADD3 UR5, UPT, UPT, UR41, 0x4300, URZ ;  /* 0x0000430029057890 */ /* 0x000fe4000fffe0ff */
[----:B------:R-:W-:-:S03]  /*38d0*/  UIADD3 UR4, UPT, UPT, UR41, 0x14300, URZ ;  /* 0x0001430029047890 */ /* 0x000fc6000fffe0ff */
[----:B--2---:R-:W1:Y:S01]  /*38e0*/  LDS R0, [UR41+0x140] ;  /* 0x00014029ff007984 */ /* 0x004e620008000800 */
[----:B----4-:R-:W-:Y:S02]  /*38f0*/  UIADD3 UR6, UPT, UPT, UR6, 0x7f, URZ ;  /* 0x0000007f06067890 */ /* 0x010fe4000fffe0ff */
[----:B------:R-:W-:Y:S02]  /*3900*/  USHF.R.U32.HI UR5, URZ, 0x4, UR5 ;  /* 0x00000004ff057899 */ /* 0x000fe40008011605 */
[----:B------:R-:W-:Y:S02]  /*3910*/  USHF.R.S32.HI UR64, URZ, 0x1f, UR6 ;  /* 0x0000001fff407899 */ /* 0x000fe40008011406 */
[----:B------:R-:W-:Y:S02]  /*3920*/  USHF.R.U32.HI UR4, URZ, 0x4, UR4 ;  /* 0x00000004ff047899 */ /* 0x000fe40008011604 */
[----:B------:R-:W-:Y:S02]  /*3930*/  ULEA.HI UR64, UR64, UR6, URZ, 0x7 ;  /* 0x0000000640407291 */ /* 0x000fe4000f8f38ff */
[----:B------:R-:W-:-:S02]  /*3940*/  ULOP3.LUT UR5, UR5, 0x3fff, URZ, 0xc0, !UPT ;  /* 0x00003fff05057892 */ /* 0x000fc4000f8ec0ff */
[----:B------:R-:W-:Y:S02]  /*3950*/  USHF.R.S32.HI UR64, URZ, 0x7, UR64 ;  /* 0x00000007ff407899 */ /* 0x000fe40008011440 */
[----:B------:R-:W-:Y:S02]  /*3960*/  ULOP3.LUT UR45, UR4, 0x3fff, URZ, 0xc0, !UPT ;  /* 0x00003fff042d7892 */ /* 0x000fe4000f8ec0ff */
[----:B------:R-:W-:Y:S01]  /*3970*/  UISETP.LT.AND UP0, UPT, UR64, 0x1, UPT ;  /* 0x000000014000788c */ /* 0x000fe2000bf01270 */
[----:B------:R-:W-:Y:S01]  /*3980*/  UMOV UR62, 0x0 ;  /* 0x00000000003e7882 */ /* 0x000fe20000000000 */
        /* <DEDUP_REMOVED lines=9> */
[----:B------:R-:W-:-:S02]  /*3a20*/  ULOP3.LUT UR44, UR5, 0x10000, URZ, 0xfc, !UPT ;  /* 0x00010000052c7892 */ /* 0x000fc4000f8efcff */
[----:B------:R-:W-:Y:S02]  /*3a30*/  ULOP3.LUT UR45, UR45, 0x10000, URZ, 0xfc, !UPT ;  /* 0x000100002d2d7892 */ /* 0x000fe4000f8efcff */
[----:B------:R-:W-:Y:S01]  /*3a40*/  USEL UR66, UR64, 0x1, !UP0 ;  /* 0x0000000140427887 */ /* 0x000fe2000c000000 */
[----:B------:R-:W-:Y:S01]  /*3a50*/  UMOV UR52, 0x0 ;  /* 0x0000000000347882 */ /* 0x000fe20000000000 */
[----:B------:R-:W-:Y:S01]  /*3a60*/  UMOV UR53, 0x8200490 ;  /* 0x0820049000357882 */ /* 0x000fe20000000000 */
[----:B------:R-:W-:Y:S01]  /*3a70*/  UMOV UR50, 0x0 ;  /* 0x0000000000327882 */ /* 0x000fe20000000000 */
[----:B------:R-:W-:Y:S01]  /*3a80*/  UMOV UR51, 0x8200490 ;  /* 0x0820049000337882 */ /* 0x000fe20000000000 */
[----:B------:R-:W-:Y:S01]  /*3a90*/  UMOV UR48, 0x0 ;  /* 0x0000000000307882 */ /* 0x000fe20000000000 */
[----:B-1----:R-:W-:Y:S01]  /*3aa0*/  R2UR UR67, R0 ;  /* 0x00000000004372ca */ /* 0x002fe200000e0000 */
[----:B------:R-:W-:-:S14]  /*3ab0*/  UMOV UR49, 0x8200490 ;  /* 0x0820049000317882 */ /* 0x000fdc0000000000 */
.L_x_78:
[C---:B------:R-:W-:Y:S02]  /*3ac0*/  LEA R0, R8.reuse, UR41, 0x3 ;  /* 0x0000002908007c11 */ /* 0x040fe4000f8e18ff */
[----:B------:R-:W-:Y:S02]  /*3ad0*/  SHF.L.U32 R4, R3, 0x1f, RZ ;  /* 0x0000001f03047819 */ /* 0x000fe400000006ff */
[----:B------:R-:W-:Y:S02]  /*3ae0*/  LEA R5, R8, UR41, 0x4 ;  /* 0x0000002908057c11 */ /* 0x000fe4000f8e20ff */
[----:B------:R-:W1:Y:S02]  /*3af0*/  SYNCS.PHASECHK.TRANS64.TRYWAIT P0, [R0+URZ+0x90], R4 ;  /* 0x00009004000075a7 */ /* 0x000e6400080011ff */
[----:B-1-3--:R-:W-:Y:S05]  /*3b00*/  @!P0 BRA `(.L_x_71) ;  /* 0x0000005800fc8947 */ /* 0x00afea0003800000 */
.L_x_171:
[----:B-1----:R-:W1:Y:S01]  /*3b10*/  LDS.128 R4, [R5+0x120] ;  /* 0x0001200005047984 */ /* 0x002e620000000c00 */
[----:B------:R-:W-:Y:S02]  /*3b20*/  VIADD R0, R0, 0xa0 ;  /* 0x000000a000007836 */ /* 0x000fe40000000000 */
[----:B------:R-:W-:Y:S01]  /*3b30*/  VIADD R8, R8, 0x1 ;  /* 0x0000000108087836 */ /* 0x000fe20000000000 */
[----:B------:R-:W-:Y:S01]  /*3b40*/  @!PT LDS RZ, [RZ] ;  /* 0x00000000fffff984 */ /* 0x000fe20000000800 */
[----:B------:R-:W-:Y:S01]  /*3b50*/  @!PT LDS RZ, [RZ] ;  /* 0x00000000fffff984 */ /* 0x000fe20000000800 */
[----:B------:R-:W-:Y:S01]  /*3b60*/  @!PT LDS RZ, [RZ] ;  /* 0x00000000fffff984 */ /* 0x000fe20000000800 */
[----:B------:R-:W-:Y:S01]  /*3b70*/  @!PT LDS RZ, [RZ] ;  /* 0x00000000fffff984 */ /* 0x000fe20000000800 */
[----:B------:R2:W-:Y:S06]  /*3b80*/  MEMBAR.ALL.CTA ;  /* 0x0000000000007992 */ /* 0x0005ec0000008000 */
[----:B--2---:R-:W2:Y:S01]  /*3b90*/  FENCE.VIEW.ASYNC.S ;  /* 0x00000000000073c6 */ /* 0x004ea20000000000 */
[----:B------:R-:W-:-:S04]  /*3ba0*/  PRMT R0, RZ, 0x654, R0 ;  /* 0x00000654ff007816 */ /* 0x000fc80000000000 */
[----:B--2---:R2:W-:Y:S01]  /*3bb0*/  SYNCS.ARRIVE.TRANS64.RED.A1T0 RZ, [R0+URZ], RZ ;  /* 0x000000ff00ff79a7 */ /* 0x0045e200081004ff */
[----:B-1----:R-:W-:Y:S01]  /*3bc0*/  LOP3.LUT P1, RZ, R6, 0x1, RZ, 0xc0, !PT ;  /* 0x0000000106ff7812 */ /* 0x002fe2000782c0ff */
[----:B--2---:R-:W-:-:S12]  /*3bd0*/  BRA.U UP3, `(.L_x_72) ;  /* 0x0000000503587547 */ /* 0x004fd8000b800000 */
[----:B------:R-:W1:Y:S01]  /*3be0*/  LDCU UR4, c[0x0][0x38c] ;  /* 0x00007180ff0477ac */ /* 0x000e620008000800 */
[----:B------:R-:W-:Y:S02]  /*3bf0*/  PLOP3.LUT P2, PT, PT, PT, PT, 0x80, 0x8 ;  /* 0x000000000008781c */ /* 0x000fe40003f4f070 */
[----:B------:R-:W-:Y:S01]  /*3c00*/  SHF.L.U32 R4, R9, 0x1f, RZ ;  /* 0x0000001f09047819 */ /* 0x000fe200000006ff */
[----:B------:R-:W-:Y:S02]  /*3c10*/  ULEA UR46, UR47, UR41, 0x3 ;  /* 0x000000292f2e7291 */ /* 0x000fe4000f8e18ff */
[----:B------:R-:W-:Y:S02]  /*3c20*/  ULEA UR36, UR47, UR67, 0x6 ;  /* 0x000000432f247291 */ /* 0x000fe4000f8e30ff */
[----:B-1----:R-:W-:-:S06]  /*3c30*/  UISETP.GE.AND UP0, UPT, UR4, 0x1, UPT ;  /* 0x000000010400788c */ /* 0x002fcc000bf06270 */
[----:B------:R-:W-:-:S05]  /*3c40*/  PLOP3.LUT P0, PT, PT, PT, UP0, 0x80, 0x8 ;  /* 0x000000000008781c */ /* 0x000fca0003f0f008 */
[----:B------:R-:W-:-:S08]  /*3c50*/  @UP0 ULEA UR4, UR38, UR41, 0x3 ;  /* 0x0000002926040291 */ /* 0x000fd0000f8e18ff */
[----:B------:R-:W-:-:S04]  /*3c60*/  @P0 SHF.L.U32 R0, R2, 0x1f, RZ ;  /* 0x0000001f02000819 */ /* 0x000fc800000006ff */
[----:B------:R1:W2:Y:S01]  /*3c70*/  @P0 SYNCS.PHASECHK.TRANS64.TRYWAIT P2, [UR4], R0 ;  /* 0x00000000ff0005a7 */ /* 0x0002a20008041104 */
[----:B------:R-:W3:Y:S02]  /*3c80*/  SYNCS.PHASECHK.TRANS64.TRYWAIT P0, [UR46+0xd0], R4 ;  /* 0x0000d004ff0075a7 */ /* 0x000ee4000800112e */
[----:B-123--:R-:W-:Y:S05]  /*3c90*/  @!P0 BRA `(.L_x_73) ;  /* 0x0000005800ac8947 */ /* 0x00efea0003800000 */
.L_x_173:
[----:B------:R-:W-:Y:S01]  /*3ca0*/  UMOV UR42, UR37 ;  /* 0x00000025002a7c82 */ /* 0x000fe20008000000 */
[----:B------:R-:W-:Y:S05]  /*3cb0*/  BRA.U !UP0, `(.L_x_74) ;  /* 0x0000000508107547 */ /* 0x000fea000b800000 */
[----:B------:R-:W-:Y:S02]  /*3cc0*/  UIADD3 UR42, UPT, UPT, UR66, UR37, URZ ;  /* 0x00000025422a7290 */ /* 0x000fe4000fffe0ff */
[----:B------:R-:W-:Y:S01]  /*3cd0*/  UPLOP3.LUT UP2, UPT, UPT, UPT, UPT, 0x40, 0x4 ;  /* 0x000000000004789c */ /* 0x000fe20003f4e870 */
[----:B------:R-:W-:Y:S01]  /*3ce0*/  UMOV UR39, UR64 ;  /* 0x0000004000277c82 */ /* 0x000fe20008000000 */
[----:B------:R-:W-:-:S09]  /*3cf0*/  UMOV UR5, UR38 ;  /* 0x0000002600057c82 */ /* 0x000fd20008000000 */
.L_x_77:
[----:B------:R-:W-:Y:S01]  /*3d00*/  ULEA UR7, UR5, UR41, 0x3 ;  /* 0x0000002905077291 */ /* 0x000fe2000f8e18ff */
[----:B--23--:R-:W-:Y:S11]  /*3d10*/  @P2 BRA `(.L_x_75) ;  /* 0x00000000000c2947 */ /* 0x00cff60003800000 */
[----:B-1----:R-:W-:Y:S04]  /*3d20*/  SHF.L.U32 R4, R2, 0x1f, RZ ;  /* 0x0000001f02047819 */ /* 0x002fe800000006ff */
[----:B------:R-:W1:Y:S02]  /*3d30*/  SYNCS.PHASECHK.TRANS64.TRYWAIT P0, [UR7], R4 ;  /* 0x00000004ff0075a7 */ /* 0x000e640008001107 */
[----:B-1----:R-:W-:Y:S05]  /*3d40*/  @!P0 BRA `(.L_x_76) ;  /* 0x0000005800988947 */ /* 0x002fea0003800000 */
.L_x_75:
[----:B------:R-:W-:Y:S01]  /*3d50*/  UISETP.NE.AND UP0, UPT, UR39, 0x1, UPT ;  /* 0x000000012700788c */ /* 0x000fe2000bf05270 */
[----:B------:R-:W-:Y:S01]  /*3d60*/  PLOP3.LUT P2, PT, PT, PT, PT, 0x80, 0x8 ;  /* 0x000000000008781c */ /* 0x000fe20003f4f070 */
[----:B------:R-:W-:Y:S02]  /*3d70*/  UIADD3 UR4, UPT, UPT, UR5, 0x1, URZ ;  /* 0x0000000105047890 */ /* 0x000fe4000fffe0ff */
[----:B------:R-:W-:Y:S02]  /*3d80*/  UIADD3 UR40, UPT, UPT, UR7, 0x20, URZ ;  /* 0x0000002007287890 */ /* 0x000fe4000fffe0ff */
[----:B------:R-:W-:Y:S01]  /*3d90*/  UISETP.NE.AND UP1, UPT, UR4, 0x4, UPT ;  /* 0x000000040400788c */ /* 0x000fe2000bf25270 */
[----:B------:R-:W-:Y:S01]  /*3da0*/  PLOP3.LUT P0, PT, PT, PT, UP0, 0x80, 0x8 ;  /* 0x000000000008781c */ /* 0x000fe20003f0f008 */
[----:B------:R-:W-:Y:S02]  /*3db0*/  UIADD3 UR37, UPT, UPT, UR37, 0x1, URZ ;  /* 0x0000000125257890 */ /* 0x000fe4000fffe0ff */
[----:B------:R-:W-:Y:S02]  /*3dc0*/  USEL UR6, URZ, 0x1, UP1 ;  /* 0x00000001ff067887 */ /* 0x000fe40008800000 */
[----:B------:R-:W-:Y:S02]  /*3dd0*/  USEL UR38, UR4, URZ, UP1 ;  /* 0x000000ff04267287 */ /* 0x000fe40008800000 */
[----:B------:R-:W-:Y:S02]  /*3de0*/  UIADD3 UR39, UPT, UPT, UR39, -0x1, URZ ;  /* 0xffffffff27277890 */ /* 0x000fe4000fffe0ff */
[----:B------:R-:W-:Y:S01]  /*3df0*/  @UP0 ULEA UR4, UR38, UR41, 0x3 ;  /* 0x0000002926040291 */ /* 0x000fe2000f8e18ff */
[----:B------:R-:W-:Y:S01]  /*3e00*/  LOP3.LUT R2, R2, UR6, RZ, 0x3c, !PT ;  /* 0x0000000602027c12 */ /* 0x000fe2000f8e3cff */
[----:B------:R-:W-:Y:S02]  /*3e10*/  ULEA UR6, UR5, UR45, 0xa ;  /* 0x0000002d05067291 */ /* 0x000fe4000f8e50ff */
[----:B------:R-:W-:Y:S01]  /*3e20*/  UISETP.NE.AND UP0, UPT, UR37, UR42, UPT ;  /* 0x0000002a2500728c */ /* 0x000fe2000bf05270 */
[----:B-1----:R-:W-:Y:S01]  /*3e30*/  @P0 SHF.L.U32 R0, R2, 0x1f, RZ ;  /* 0x0000001f02000819 */ /* 0x002fe200000006ff */
[----:B------:R-:W-:Y:S02]  /*3e40*/  UIADD3 UR34, UPT, UPT, UR6, 0x2, URZ ;  /* 0x0000000206227890 */ /* 0x000fe4000fffe0ff */
[----:B------:R-:W-:Y:S01]  /*3e50*/  UIADD3 UR30, UPT, UPT, UR6, 0x4, URZ ;  /* 0x00000004061e7890 */ /* 0x000fe2000fffe0ff */
[----:B------:R2:W3:Y:S01]  /*3e60*/  @P0 SYNCS.PHASECHK.TRANS64.TRYWAIT P2, [UR4], R0 ;  /* 0x00000000ff0005a7 */ /* 0x0004e20008041104 */
[----:B------:R-:W-:Y:S02]  /*3e70*/  ULEA UR4, UR5, UR44, 0xa ;  /* 0x0000002c05047291 */ /* 0x000fe4000f8e50ff */
[----:B------:R-:W-:Y:S02]  /*3e80*/  UIADD3 UR26, UPT, UPT, UR6, 0x6, URZ ;  /* 0x00000006061a7890 */ /* 0x000fe4000fffe0ff */
        /* <DEDUP_REMOVED lines=10> */
[----:B------:R-:W-:Y:S01]  /*3f30*/  UIADD3 UR8, UPT, UPT, UR4, 0x206, URZ ;  /* 0x0000020604087890 */ /* 0x000fe2000fffe0ff */
[----:B------:R-:W-:Y:S01]  /*3f40*/  UMOV UR7, 0x40004040 ;  /* 0x4000404000077882 */ /* 0x000fe20000000000 */
[----:B------:R-:W-:Y:S01]  /*3f50*/  UMOV UR5, 0x40004040 ;  /* 0x4000404000057882 */ /* 0x000fe20000000000 */
[----:B------:R-:W-:Y:S01]  /*3f60*/  UMOV UR35, 0x40004040 ;  /* 0x4000404000237882 */ /* 0x000fe20000000000 */
[----:B------:R1:W-:Y:S01]  /*3f70*/  UTCHMMA.2CTA gdesc[UR4], gdesc[UR6], tmem[UR36], tmem[UR62], idesc[UR63], UP2 ;  /* 0x00ff3e06040075ea */ /* 0x0003e20009200024 */
[----:B------:R-:W-:Y:S01]  /*3f80*/  UPLOP3.LUT UP2, UPT, UPT, UPT, UPT, 0x80, 0x8 ;  /* 0x000000000008789c */ /* 0x000fe20003f4f070 */
[----:B------:R-:W-:Y:S01]  /*3f90*/  UMOV UR33, 0x40004040 ;  /* 0x4000404000217882 */ /* 0x000fe20000000000 */
[----:B------:R-:W-:Y:S01]  /*3fa0*/  UMOV UR31, 0x40004040 ;  /* 0x40004040001f7882 */ /* 0x000fe20000000000 */
[----:B------:R2:W-:Y:S01]  /*3fb0*/  UTCHMMA.2CTA gdesc[UR32], gdesc[UR34], tmem[UR36], tmem[UR60], idesc[UR61], UPT ;  /* 0x00ff3c22200075ea */ /* 0x0005e2000ba00024 */
        /* <DEDUP_REMOVED lines=14> */
[----:B------:R-:W-:Y:S01]  /*40a0*/  UMOV UR9, 0x40004040 ;  /* 0x4000404000097882 */ /* 0x000fe20000000000 */
[----:B------:R2:W-:Y:S01]  /*40b0*/  UTCHMMA.2CTA gdesc[UR12], gdesc[UR14], tmem[UR36], tmem[UR50], idesc[UR51], UPT ;  /* 0x00ff320e0c0075ea */ /* 0x0005e2000ba00024 */
[----:B------:R2:W-:Y:S01]  /*40c0*/  UTCHMMA.2CTA gdesc[UR8], gdesc[UR10], tmem[UR36], tmem[UR48], idesc[UR49], UPT ;  /* 0x00ff300a080075ea */ /* 0x0005e2000ba00024 */
[----:B------:R2:W-:Y:S01]  /*40d0*/  UTCBAR.2CTA.MULTICAST [UR40], URZ, UR43 ;  /* 0x000000ff280073e9 */ /* 0x0005e2000820082b */
[----:B-1----:R-:W-:Y:S01]  /*40e0*/  UMOV UR5, UR38 ;  /* 0x0000002600057c82 */ /* 0x002fe20008000000 */
[----:B------:R-:W-:Y:S05]  /*40f0*/  BRA.U UP0, `(.L_x_77) ;  /* 0xfffffffd00007547 */ /* 0x000fea000b83ffff */
.L_x_74:
[----:B------:R-:W-:Y:S01]  /*4100*/  UIADD3 UR4, UPT, UPT, UR46, 0xb0, URZ ;  /* 0x000000b02e047890 */ /* 0x000fe2000fffe0ff */
[----:B------:R-:W-:-:S08]  /*4110*/  UMOV UR37, UR42 ;  /* 0x0000002a00257c82 */ /* 0x000fd00008000000 */
[----:B------:R4:W-:Y:S01]  /*4120*/  UTCBAR.2CTA.MULTICAST [UR4], URZ, UR65 ;  /* 0x000000ff040073e9 */ /* 0x0009e20008200841 */
[----:B------:R-:W-:Y:S02]  /*4130*/  NOP ;  /* 0x0000000000007918 */ /* 0x000fe40000000000 */
.L_x_72:
[----:B----4-:R-:W-:Y:S01]  /*4140*/  UIADD3 UR4, UPT, UPT, UR47, 0x1, URZ ;  /* 0x000000012f047890 */ /* 0x010fe2000fffe0ff */
[----:B------:R-:W-:-:S03]  /*4150*/  ISETP.NE.AND P0, PT, R8, 0x2, PT ;  /* 0x000000020800780c */ /* 0x000fc60003f05270 */
[----:B------:R-:W-:Y:S01]  /*4160*/  UISETP.NE.AND UP0, UPT, UR4, 0x4, UPT ;  /* 0x000000040400788c */ /* 0x000fe2000bf05270 */
[----:B-12---:R-:W-:Y:S02]  /*4170*/  SEL R0, RZ, 0x1, P0 ;  /* 0x00000001ff007807 */ /* 0x006fe40000000000 */
[----:B------:R-:W-:Y:S01]  /*4180*/  SEL R8, R8, RZ, P0 ;  /* 0x000000ff08087207 */ /* 0x000fe20000000000 */
[----:B------:R-:W-:Y:S01]  /*4190*/  USEL UR5, URZ, 0x1, UP0 ;  /* 0x00000001ff057887 */ /* 0x000fe20008000000 */
[----:B------:R-:W-:Y:S01]  /*41a0*/  LOP3.LUT R3, R3, R0, RZ, 0x3c, !PT ;  /* 0x0000000003037212 */ /* 0x000fe200078e3cff */
[----:B------:R-:W-:-:S04]  /*41b0*/  USEL UR47, UR4, URZ, UP0 ;  /* 0x000000ff042f7287 */ /* 0x000fc80008000000 */
[----:B------:R-:W-:Y:S01]  /*41c0*/  LOP3.LUT R9, R9, UR5, RZ, 0x3c, !PT ;  /* 0x0000000509097c12 */ /* 0x000fe2000f8e3cff */
[----:B------:R-:W-:Y:S07]  /*41d0*/  @P1 BRA `(.L_x_78) ;  /* 0xfffffff800381947 */ /* 0x000fee000383ffff */
[----:B------:R-:W1:Y:S01]  /*41e0*/  S2UR UR8, SR_CgaCtaId ;  /* 0x00000000000879c3 */ /* 0x000e620000008800 */
[----:B------:R-:W-:Y:S01]  /*41f0*/  ELECT P0, URZ, PT ;  /* 0x0000000000ff782f */ /* 0x000fe20003800000 */
[----:B------:R-:W-:Y:S01]  /*4200*/  HFMA2 R0, -RZ, RZ, 0, 5.9604644775390625e-08 ;  /* 0x00000001ff007431 */ /* 0x000fe200000001ff */
[----:B------:R-:W-:-:S05]  /*4210*/  UMOV UR4, 0x40 ;  /* 0x0000004000047882 */ /* 0x000fca0000000000 */
[----:B------:R-:W-:Y:S01]  /*4220*/  UVIRTCOUNT.DEALLOC.SMPOOL 0x80 ;  /* 0x000000800000784c */ /* 0x000fe20000000000 */
[----:B------:R-:W-:Y:S02]  /*4230*/  UISETP.NE.AND UP1, UPT, UR68, URZ, UPT ;  /* 0x000000ff4400728c */ /* 0x000fe4000bf25270 */
[----:B-1----:R-:W-:-:S09]  /*4240*/  ULEA UR8, UR8, UR4, 0x18 ;  /* 0x0000000408087291 */ /* 0x002fd2000f8ec0ff */
[----:B------:R1:W-:Y:S01]  /*4250*/  @P0 STS.U8 [UR8+0x1c], R0 ;  /* 0x00001c00ff000988 */ /* 0x0003e20008000008 */
[----:B------:R-:W-:Y:S05]  /*4260*/  BRA.U UP1, `(.L_x_79) ;  /* 0x0000000101a07547 */ /* 0x000fea000b800000 */
[----:B------:R-:W-:Y:S01]  /*4270*/  UIADD3 UR7, UPT, UPT, UR41, 0xd0, URZ ;  /* 0x000000d029077890 */ /* 0x000fe2000fffe0ff */
[----:B------:R-:W-:-:S03]  /*4280*/  SHF.L.U32 R2, R9, 0x1f, RZ ;  /* 0x0000001f09027819 */ /* 0x000fc600000006ff */
[----:B------:R-:W-:-:S09]  /*4290*/  ULEA UR4, UR47, UR7, 0x3 ;  /* 0x000000072f047291 */ /* 0x000fd2000f8e18ff */
[----:B------:R-:W2:Y:S02]  /*42a0*/  SYNCS.PHASECHK.TRANS64.TRYWAIT P0, [UR4], R2 ;  /* 0x00000002ff0075a7 */ /* 0x000ea40008001104 */
[----:B--2---:R-:W-:Y:S05]  /*42b0*/  @!P0 BRA `(.L_x_80) ;  /* 0x0000005400548947 */ /* 0x004fea0003800000 */
.L_x_176:
        /* <DEDUP_REMOVED lines=9> */
.L_x_178:
        /* <DEDUP_REMOVED lines=9> */
.L_x_180:
[----:B------:R-:W-:-:S04]  /*43e0*/  UIADD3 UR4, UPT, UPT, UR4, 0x1, URZ ;  /* 0x0000000104047890 */ /* 0x000fc8000fffe0ff */
[----:B------:R-:W-:-:S04]  /*43f0*/  UISETP.NE.AND UP0, UPT, UR4, 0x4, UPT ;  /* 0x000000040400788c */ /* 0x000fc8000bf05270 */
[----:B------:R-:W-:Y:S02]  /*4400*/  USEL UR5, URZ, 0x1, UP0 ;  /* 0x00000001ff057887 */ /* 0x000fe40008000000 */
[----:B------:R-:W-:-:S04]  /*4410*/  USEL UR4, UR4, URZ, UP0 ;  /* 0x000000ff04047287 */ /* 0x000fc80008000000 */
[----:B------:R-:W-:Y:S01]  /*4420*/  ULEA UR4, UR4, UR7, 0x3 ;  /* 0x0000000704047291 */ /* 0x000fe2000f8e18ff */
[----:B------:R-:W-:-:S04]  /*4430*/  LOP3.LUT R2, R2, UR5, RZ, 0x3c, !PT ;  /* 0x0000000502027c12 */ /* 0x000fc8000f8e3cff */
[----:B------:R-:W-:Y:S01]  /*4440*/  SHF.L.U32 R2, R2, 0x1f, RZ ;  /* 0x0000001f02027819 */ /* 0x000fe200000006ff */
[----:B-1----:R-:W-:-:S04]  /*4450*/  IMAD.U32 R0, RZ, RZ, UR4 ;  /* 0x00000004ff007e24 */ /* 0x002fc8000f8e00ff */
[----:B------:R1:W2:Y:S03]  /*4460*/  SYNCS.PHASECHK.TRANS64.TRYWAIT P0, [R0+URZ], R2 ;  /* 0x00000002000075a7 */ /* 0x0002a600080011ff */
[----:B--2---:R-:W-:Y:S05]  /*4470*/  @!P0 NANOSLEEP.SYNCS 0x989680 ;  /* 0x009896800000895d */ /* 0x004fea0003900000 */
[----:B------:R-:W2:Y:S02]  /*4480*/  @!P0 SYNCS.PHASECHK.TRANS64 P0, [R0+URZ], R2 ;  /* 0x00000002000085a7 */ /* 0x000ea400080010ff */
[----:B--2---:R-:W-:Y:S05]  /*4490*/  @P0 BRA `(.L_x_83) ;  /* 0x0000000000200947 */ /* 0x004fea0003800000 */
.L_x_84:
[----:B--2---:R2:W4:Y:S02]  /*44a0*/  SYNCS.PHASECHK.TRANS64.TRYWAIT P0, [R0+URZ], R2 ;  /* 0x00000002000075a7 */ /* 0x00452400080011ff */
[----:B----4-:R-:W-:Y:S05]  /*44b0*/  @!P0 NANOSLEEP.SYNCS 0x989680 ;  /* 0x009896800000895d */ /* 0x010fea0003900000 */
[----:B------:R-:W4:Y:S02]  /*44c0*/  @!P0 SYNCS.PHASECHK.TRANS64 P0, [R0+URZ], R2 ;  /* 0x00000002000085a7 */ /* 0x000f2400080010ff */
[----:B----4-:R-:W-:Y:S05]  /*44d0*/  @!P0 BRA `(.L_x_84) ;  /* 0xfffffffc00f08947 */ /* 0x010fea000383ffff */
[----:B------:R-:W-:Y:S05]  /*44e0*/  BRA `(.L_x_83) ;  /* 0x00000000000c7947 */ /* 0x000fea0003800000 */
.L_x_79:
[----:B------:R-:W-:-:S04]  /*44f0*/  UIADD3 UR4, UPT, UPT, UR41, 0x110, URZ ;  /* 0x0000011029047890 */ /* 0x000fc8000fffe0ff */
[----:B------:R-:W-:-:S09]  /*4500*/  UPRMT UR4, UR69, 0x654, UR4 ;  /* 0x0000065445047896 */ /* 0x000fd20008000004 */
[----:B------:R-:W-:Y:S03]  /*4510*/  SYNCS.ARRIVE.TRANS64.RED.A1T0 RZ, [UR4], RZ ;  /* 0x000000ffffff79a7 */ /* 0x000fe60008100404 */
.L_x_83:
[----:B-12---:R-:W-:Y:S01]  /*4520*/  SHF.L.U32 R2, RZ, 0x1f, RZ ;  /* 0x0000001fff027819 */ /* 0x006fe200000006ff */
[----:B------:R-:W-:Y:S01]  /*4530*/  UIADD3 UR4, UPT, UPT, UR41, 0x110, URZ ;  /* 0x0000011029047890 */ /* 0x000fe2000fffe0ff */
[----:B------:R-:W-:Y:S02]  /*4540*/  PLOP3.LUT P0, PT, PT, PT, UP1, 0x80, 0x8 ;  /* 0x000000000008781c */ /* 0x000fe40003f0f018 */
[----:B------:R-:W1:Y:S02]  /*4550*/  SYNCS.PHASECHK.TRANS64.TRYWAIT P1, [UR41+0x110], R2 ;  /* 0x00011002ff0075a7 */ /* 0x000e640008021129 */
[----:B-1----:R-:W-:Y:S09]  /*4560*/  @!P1 BRA `(.L_x_85) ;  /* 0x0000005000f09947 */ /* 0x002ff20003800000 */
.L_x_182:
[----:B------:R-:W-:Y:S01]  /*4570*/  @!UP1 UPRMT UR4, UR69, 0x654, UR4 ;  /* 0x0000065445049896 */ /* 0x000fe20008000004 */
[----:B------:R-:W-:Y:S01]  /*4580*/  UMOV UR5, 0xffff ;  /* 0x0000ffff00057882 */ /* 0x000fe20000000000 */
[----:B------:R-:W-:-:S07]  /*4590*/  UMOV UR6, 0x1 ;  /* 0x0000000100067882 */ /* 0x000fce0000000000 */
[----:B------:R-:W-:Y:S01]  /*45a0*/  @!P0 SYNCS.ARRIVE.TRANS64.RED.A1T0 RZ, [UR4], RZ ;  /* 0x000000ffffff89a7 */ /* 0x000fe20008100404 */
[----:B------:R-:W-:Y:S01]  /*45b0*/  NOP ;  /* 0x0000000000007918 */ /* 0x000fe20000000000 */
[----:B-1----:R-:W1:Y:S01]  /*45c0*/  LDS R0, [UR8+0x14] ;  /* 0x00001408ff007984 */ /* 0x002e620008000800 */
[----:B------:R-:W-:-:S04]  /*45d0*/  ULOP3.LUT UR4, UR67, 0xffff, URZ, 0xc0, !UPT ;  /* 0x0000ffff43047892 */ /* 0x000fc8000f8ec0ff */
[----:B------:R-:W-:-:S04]  /*45e0*/  USHF.R.U32.HI UR4, URZ, 0x5, UR4 ;  /* 0x00000005ff047899 */ /* 0x000fc80008011604 */
[----:B------:R-:W-:Y:S02]  /*45f0*/  USHF.L.U32 UR5, UR5, UR4, URZ ;  /* 0x0000000405057299 */ /* 0x000fe400080006ff */
[----:B------:R-:W-:-:S04]  /*4600*/  USHF.L.U32 UR4, UR6, UR4, URZ ;  /* 0x0000000406047299 */ /* 0x000fc800080006ff */
[----:B-1----:R-:W-:-:S04]  /*4610*/  LOP3.LUT R0, R0, UR5, RZ, 0xc0, !PT ;  /* 0x0000000500007c12 */ /* 0x002fc8000f8ec0ff */
[----:B------:R-:W-:-:S13]  /*4620*/  ISETP.NE.AND P0, PT, R0, UR5, PT ;  /* 0x0000000500007c0c */ /* 0x000fda000bf05270 */
[----:B------:R-:W-:Y:S05]  /*4630*/  @P0 BRA `(.L_x_86) ;  /* 0x0000000000580947 */ /* 0x000fea0003800000 */
[----:B------:R-:W1:Y:S02]  /*4640*/  LDS R0, [UR8+0x18] ;  /* 0x00001808ff007984 */ /* 0x000e640008000800 */
[----:B-1----:R-:W-:-:S04]  /*4650*/  LOP3.LUT R0, R0, UR4, RZ, 0xc0, !PT ;  /* 0x0000000400007c12 */ /* 0x002fc8000f8ec0ff */
[----:B------:R-:W-:-:S13]  /*4660*/  ISETP.NE.AND P0, PT, R0, UR4, PT ;  /* 0x0000000400007c0c */ /* 0x000fda000bf05270 */
[----:B------:R-:W-:Y:S05]  /*4670*/  @P0 BRA `(.L_x_87) ;  /* 0x00000000003c0947 */ /* 0x000fea0003800000 */
[----:B------:R-:W1:Y:S01]  /*4680*/  S2R R2, SR_LANEID ;  /* 0x0000000000027919 */ /* 0x000e620000000000 */
[----:B------:R-:W-:-:S06]  /*4690*/  ULOP3.LUT UR5, URZ, UR5, URZ, 0x33, !UPT ;  /* 0x00000005ff057292 */ /* 0x000fcc000f8e33ff */
[----:B------:R-:W-:-:S04]  /*46a0*/  IMAD.U32 R0, RZ, RZ, UR5 ;  /* 0x00000005ff007e24 */ /* 0x000fc8000f8e00ff */
[----:B------:R2:W4:Y:S02]  /*46b0*/  REDUX UR7, R0 ;  /* 0x00000000000773c4 */ /* 0x0005240000000000 */
[----:B------:R1:W-:Y:S01]  /*46c0*/  UTCATOMSWS.AND URZ, UR5 ;  /* 0x0000000500ff79e3 */ /* 0x0003e20008000000 */
[----:B--2---:R-:W-:Y:S01]  /*46d0*/  LOP3.LUT R0, RZ, UR4, RZ, 0x33, !PT ;  /* 0x00000004ff007c12 */ /* 0x004fe2000f8e33ff */
[----:B------:R-:W-:Y:S02]  /*46e0*/  VOTEU.ANY UR4, UPT, PT ;  /* 0x0000000000047886 */ /* 0x000fe400038e0100 */
[----:B------:R-:W-:Y:S02]  /*46f0*/  UFLO.U32 UR4, UR4 ;  /* 0x00000004000472bd */ /* 0x000fe400080e0000 */
[----:B------:R-:W2:Y:S04]  /*4700*/  REDUX UR6, R0 ;  /* 0x00000000000673c4 */ /* 0x000ea80000000000 */
[----:B-1----:R-:W-:-:S02]  /*4710*/  ISETP.EQ.U32.AND P0, PT, R2, UR4, PT ;  /* 0x0000000402007c0c */ /* 0x002fc4000bf02070 */
[----:B----4-:R-:W-:-:S11]  /*4720*/  MOV R2, UR7 ;  /* 0x0000000700027c02 */ /* 0x010fd60008000f00 */
[----:B------:R1:W-:Y:S01]  /*4730*/  @P0 ATOMS.AND RZ, [UR8+0x14], R2 ;  /* 0x00001402ffff098c */ /* 0x0003e2000a800008 */
[----:B--2---:R-:W-:-:S05]  /*4740*/  IMAD.U32 R0, RZ, RZ, UR6 ;  /* 0x00000006ff007e24 */ /* 0x004fca000f8e00ff */
[----:B------:R1:W-:Y:S01]  /*4750*/  @P0 ATOMS.AND RZ, [UR8+0x18], R0 ;  /* 0x00001800ffff098c */ /* 0x0003e2000a800008 */
[----:B------:R-:W-:Y:S05]  /*4760*/  BRA `(.L_x_88) ;  /* 0x0000000000147947 */ /* 0x000fea0003800000 */
.L_x_87:
[----:B------:R-:W-:Y:S02]  /*4770*/  MOV R2, 0x4790 ;  /* 0x0000479000027802 */ /* 0x000fe40000000f00 */
[----:B---3-5:R-:W-:Y:S05]  /*4780*/  CALL.REL.NOINC `($__internal_0_$__cuda_sm10x_tcgen05_guardrail_trap_col_being_dealloced_not_returned_by_alloc) ;  /* 0x0000005400d07944 */ /* 0x028fea0003c00000 */
[----:B------:R-:W-:Y:S05]  /*4790*/  BRA `(.L_x_88) ;  /* 0x0000000000087947 */ /* 0x000fea0003800000 */
.L_x_86:
[----:B------:R-:W-:Y:S02]  /*47a0*/  MOV R2, 0x47c0 ;  /* 0x000047c000027802 */ /* 0x000fe40000000f00 */
[----:B---3-5:R-:W-:Y:S05]  /*47b0*/  CALL.REL.NOINC `($__internal_2_$__cuda_sm10x_tcgen05_guardrail_trap_unallocated_columns_being_dealloced) ;  /* 0x0000005400dc7944 */ /* 0x028fea0003c00000 */
.L_x_88:
[----:B------:R-:W-:Y:S01]  /*47c0*/  NOP ;  /* 0x0000000000007918 */ /* 0x000fe20000000000 */
[----:B------:R-:W-:Y:S05]  /*47d0*/  EXIT ;  /* 0x000000000000794d */ /* 0x000fea0003800000 */
.L_x_59:
[----:B------:R-:W-:-:S09]  /*47e0*/  UISETP.NE.OR UP0, UPT, UR21, 0x3, !UP3 ;  /* 0x000000031500788c */ /* 0x000fd2000df05670 */
[----:B------:R-:W-:Y:S05]  /*47f0*/  BRA.U UP0, `(.L_x_89) ;  /* 0x0000001100b87547 */ /* 0x000fea000b800000 */
[----:B------:R-:W1:Y:S01]  /*4800*/  LDCU UR31, c[0x0][0x370] ;  /* 0x00006e00ff1f77ac */ /* 0x000e620008000800 */
[----:B------:R-:W2:Y:S01]  /*4810*/  LDC.64 R16, c[0x0][0x348] ;  /* 0x0000d200ff107b82 */ /* 0x000ea20000000a00 */
[----:B------:R-:W-:Y:S02]  /*4820*/  HFMA2 R13, -RZ, RZ, 0, 0 ;  /* 0x00000000ff0d7431 */ /* 0x000fe400000001ff */
[----:B------:R-:W-:Y:S01]  /*4830*/  IMAD.MOV.U32 R15, RZ, RZ, 0x1 ;  /* 0x00000001ff0f7424 */ /* 0x000fe200078e00ff */
[----:B------:R-:W1:Y:S01]  /*4840*/  LDCU.128 UR48, c[0x0][0xb10] ;  /* 0x00016200ff3077ac */ /* 0x000e620008000c00 */
[----:B------:R-:W-:Y:S01]  /*4850*/  IMAD.MOV.U32 R14, RZ, RZ, RZ ;  /* 0x000000ffff0e7224 */ /* 0x000fe200078e00ff */
[----:B------:R-:W-:Y:S01]  /*4860*/  MOV R7, 0x1000 ;  /* 0x0000100000077802 */ /* 0x000fe20000000f00 */
[----:B------:R-:W3:Y:S01]  /*4870*/  LDCU UR30, c[0x0][0x374] ;  /* 0x00006e80ff1e77ac */ /* 0x000ee20008000800 */
[----:B------:R-:W4:Y:S01]  /*4880*/  LDC.64 R2, c[0x0][0x888] ;  /* 0x00022200ff027b82 */ /* 0x000f220000000a00 */
[----:B------:R-:W3:Y:S01]  /*4890*/  LDCU UR15, c[0x0][0xb0c] ;  /* 0x00016180ff0f77ac */ /* 0x000ee20008000800 */
[----:B------:R-:W2:Y:S06]  /*48a0*/  LDCU UR52, c[0x0][0xb20] ;  /* 0x00016400ff3477ac */ /* 0x000eac0008000800 */
[----:B------:R-:W4:Y:S01]  /*48b0*/  LDC.64 R4, c[0x0][0x890] ;  /* 0x00022400ff047b82 */ /* 0x000f220000000a00 */
[----:B------:R-:W2:Y:S01]  /*48c0*/  LDCU UR4, c[0x0][0xb30] ;  /* 0x00016600ff0477ac */ /* 0x000ea20008000800 */
[----:B------:R-:W-:Y:S01]  /*48d0*/  UMOV UR21, 0x400 ;  /* 0x0000040000157882 */ /* 0x000fe20000000000 */
[----:B-1----:R-:W-:-:S02]  /*48e0*/  UIMAD.WIDE.U32 UR6, UR31, UR48, URZ ;  /* 0x000000301f0672a5 */ /* 0x002fc4000f8e00ff */
[----:B---3--:R-:W-:Y:S02]  /*48f0*/  UIMAD.WIDE.U32 UR8, UR30, UR51, URZ ;  /* 0x000000331e0872a5 */ /* 0x008fe4000f8e00ff */
[----:B------:R-:W-:Y:S02]  /*4900*/  ULEA UR21, UR47, UR21, 0x18 ;  /* 0x000000152f157291 */ /* 0x000fe4000f8ec0ff */
[----:B------:R-:W-:Y:S02]  /*4910*/  UPLOP3.LUT UP2, UPT, UPT, UPT, UPT, 0x40, 0x4 ;  /* 0x000000000004789c */ /* 0x000fe40003f4e870 */
[----:B------:R-:W-:Y:S01]  /*4920*/  UIADD3 UR37, UPT, UPT, UR21, 0x58, URZ ;  /* 0x0000005815257890 */ /* 0x000fe2000fffe0ff */
[----:B------:R-:W-:Y:S01]  /*4930*/  UMOV UR6, UR7 ;  /* 0x0000000700067c82 */ /* 0x000fe20008000000 */
[----:B------:R-:W-:Y:S01]  /*4940*/  UMOV UR38, UR9 ;  /* 0x0000000900267c82 */ /* 0x000fe20008000000 */
[----:B------:R-:W-:Y:S02]  /*4950*/  UISETP.GE.AND UP0, UPT, UR45, 0x1, UPT ;  /* 0x000000012d00788c */ /* 0x000fe4000bf06270 */
[----:B------:R-:W-:Y:S01]  /*4960*/  UISETP.NE.AND UP4, UPT, UR45, 0x1, UPT ;  /* 0x000000012d00788c */ /* 0x000fe2000bf85270 */
[----:B------:R-:W1:Y:S01]  /*4970*/  LDCU.64 UR22, c[0x0][0xb28] ;  /* 0x00016500ff1677ac */ /* 0x000e620008000a00 */
[----:B------:R-:W-:-:S02]  /*4980*/  UISETP.NE.AND UP6, UPT, UR15, 0x1, UPT ;  /* 0x000000010f00788c */ /* 0x000fc4000bfc5270 */
[----:B------:R-:W-:Y:S02]  /*4990*/  UISETP.NE.AND UP5, UPT, UR50, 0x1, UPT ;  /* 0x000000013200788c */ /* 0x000fe4000bfa5270 */
[----:B------:R-:W-:Y:S02]  /*49a0*/  UIADD3 UR41, UPT, UPT, UR21, 0x40, URZ ;  /* 0x0000004015297890 */ /* 0x000fe4000fffe0ff */
[----:B------:R-:W-:Y:S02]  /*49b0*/  UIADD3 UR33, UPT, UPT, UR21, 0x48, URZ ;  /* 0x0000004815217890 */ /* 0x000fe4000fffe0ff */
[----:B------:R-:W-:Y:S02]  /*49c0*/  UIADD3 UR25, UPT, UPT, UR21, 0x50, URZ ;  /* 0x0000005015197890 */ /* 0x000fe4000fffe0ff */
[----:B------:R-:W-:Y:S02]  /*49d0*/  UPRMT UR37, UR47, 0x654, UR37 ;  /* 0x000006542f257896 */ /* 0x000fe40008000025 */
[----:B------:R-:W-:-:S02]  /*49e0*/  USHF.R.U32.HI UR39, URZ, UR49, UR6 ;  /* 0x00000031ff277299 */ /* 0x000fc40008011606 */
[----:B--2---:R-:W-:Y:S02]  /*49f0*/  USHF.R.U32.HI UR38, URZ, UR52, UR38 ;  /* 0x00000034ff267299 */ /* 0x004fe40008011626 */
[----:B------:R-:W-:-:S11]  /*4a00*/  UISETP.NE.AND UP3, UPT, UR4, 0x1, UPT ;  /* 0x000000010400788c */ /* 0x000fd6000bf65270 */
.L_x_100:
[C---:B------:R-:W-:Y:S02]  /*4a10*/  LEA R12, R14.reuse, UR21, 0x3 ;  /* 0x000000150e0c7c11 */ /* 0x040fe4000f8e18ff */
[----:B------:R-:W-:Y:S02]  /*4a20*/  SHF.L.U32 R0, R13, 0x1f, RZ ;  /* 0x0000001f0d007819 */ /* 0x000fe400000006ff */
[----:B------:R-:W-:Y:S02]  /*4a30*/  LEA R8, R14, UR21, 0x4 ;  /* 0x000000150e087c11 */ /* 0x000fe4000f8e20ff */
[----:B--2---:R-:W2:Y:S02]  /*4a40*/  SYNCS.PHASECHK.TRANS64.TRYWAIT P0, [R12+URZ+0x90], R0 ;  /* 0x000090000c0075a7 */ /* 0x004ea400080011ff */
[----:B--2---:R-:W-:Y:S05]  /*4a50*/  @!P0 BRA `(.L_x_90) ;  /* 0x0000004c00cc8947 */ /* 0x004fea0003800000 */
.L_x_183:
[----:B------:R-:W3:Y:S01]  /*4a60*/  LDS.128 R8, [R8+0x120] ;  /* 0x0001200008087984 */ /* 0x000ee20000000c00 */
[----:B------:R-:W-:Y:S01]  /*4a70*/  UISETP.GE.AND UP0, UPT, UR45, 0x1, UPT ;  /* 0x000000012d00788c */ /* 0x000fe2000bf06270 */
[----:B------:R-:W-:Y:S01]  /*4a80*/  @!PT LDS RZ, [RZ] ;  /* 0x00000000fffff984 */ /* 0x000fe20000000800 */
[----:B------:R-:W-:Y:S01]  /*4a90*/  @!PT LDS RZ, [RZ] ;  /* 0x00000000fffff984 */ /* 0x000fe20000000800 */
[----:B------:R-:W-:Y:S01]  /*4aa0*/  @!PT LDS RZ, [RZ] ;  /* 0x00000000fffff984 */ /* 0x000fe20000000800 */
[----:B------:R-:W-:Y:S01]  /*4ab0*/  @!PT LDS RZ, [RZ] ;  /* 0x00000000fffff984 */ /* 0x000fe20000000800 */
[----:B------:R1:W-:Y:S06]  /*4ac0*/  MEMBAR.ALL.CTA ;  /* 0x0000000000007992 */ /* 0x0003ec0000008000 */
[----:B-1----:R-:W1:Y:S01]  /*4ad0*/  FENCE.VIEW.ASYNC.S ;  /* 0x00000000000073c6 */ /* 0x002e620000000000 */
[----:B---3--:R-:W-:Y:S11]  /*4ae0*/  LOP3.LUT P0, RZ, R10, 0x1, RZ, 0xc0, !PT ;  /* 0x000000010aff7812 */ /* 0x008ff6000780c0ff */
[----:B------:R-:W-:Y:S02]  /*4af0*/  @!UPT UIADD3 URZ, UPT, UPT, URZ, URZ, URZ ;  /* 0x000000fffffff290 */ /* 0x000fe4000fffe0ff */
[----:B-1----:R-:W-:Y:S01]  /*4b00*/  VOTEU.ANY UP1, P0 ;  /* 0x0000000000ff7886 */ /* 0x002fe20000020100 */
[----:B------:R-:W-:Y:S11]  /*4b10*/  PLOP3.LUT P0, PT, PT, PT, UP1, 0x80, 0x8 ;  /* 0x000000000008781c */ /* 0x000ff60003f0f018 */
[----:B------:R-:W-:Y:S02]  /*4b20*/  @!UPT UIADD3 URZ, UPT, UPT, URZ, URZ, URZ ;  /* 0x000000fffffff290 */ /* 0x000fe4000fffe0ff */
[----:B--2---:R-:W-:Y:S02]  /*4b30*/  @P0 SHF.R.U32.HI R0, RZ, 0x10, R9 ;  /* 0x00000010ff000819 */ /* 0x004fe40000011609 */
[----:B------:R-:W-:Y:S02]  /*4b40*/  @P0 MOV R6, R8 ;  /* 0x0000000800060202 */ /* 0x000fe40000000f00 */
[----:B------:R-:W-:Y:S01]  /*4b50*/  @P0 R2UR UR4, R0 ;  /* 0x00000000000402ca */ /* 0x000fe200000e0000 */
[----:B------:R-:W-:Y:S01]  /*4b60*/  VIADD R0, R12, 0xa0 ;  /* 0x000000a00c007836 */ /* 0x000fe20000000000 */
[----:B------:R-:W-:Y:S02]  /*4b70*/  @P0 LOP3.LUT R8, R9, 0xffff, RZ, 0xc0, !PT ;  /* 0x0000ffff09080812 */ /* 0x000fe400078ec0ff */
[----:B------:R-:W-:Y:S02]  /*4b80*/  @P0 R2UR UR6, R6 ;  /* 0x00000000060602ca */ /* 0x000fe400000e0000 */
[----:B------:R-:W-:Y:S02]  /*4b90*/  PRMT R0, RZ, 0x654, R0 ;  /* 0x00000654ff007816 */ /* 0x000fe40000000000 */
[----:B------:R-:W-:Y:S02]  /*4ba0*/  @P0 R2UR UR5, R8 ;  /* 0x00000000080502ca */ /* 0x000fe400000e0000 */
[----:B------:R1:W-:Y:S03]  /*4bb0*/  SYNCS.ARRIVE.TRANS64.RED.A1T0 RZ, [R0+URZ], RZ ;  /* 0x000000ff00ff79a7 */ /* 0x0003e600081004ff */
[----:B------:R-:W-:Y:S04]  /*4bc0*/  @UP1 UMOV UR29, UR4 ;  /* 0x00000004001d1c82 */ /* 0x000fe80008000000 */
[----:B------:R-:W-:Y:S04]  /*4bd0*/  @UP1 UMOV UR14, UR6 ;  /* 0x00000006000e1c82 */ /* 0x000fe80008000000 */
[----:B------:R-:W-:Y:S01]  /*4be0*/  @UP1 UMOV UR13, UR5 ;  /* 0x00000005000d1c82 */ /* 0x000fe20008000000 */
[----:B------:R-:W-:Y:S05]  /*4bf0*/  BRA.U !UP0, `(.L_x_91) ;  /* 0x0000000108a47547 */ /* 0x000fea000b800000 */
[----:B------:R-:W-:Y:S02]  /*4c00*/  UIMAD.WIDE.U32 UR16, UR13, UR51, URZ ;  /* 0x000000330d1072a5 */ /* 0x000fe4000f8e00ff */
[----:B------:R-:W-:Y:S02]  /*4c10*/  UIMAD.WIDE.U32 UR18, UR14, UR48, URZ ;  /* 0x000000300e1272a5 */ /* 0x000fe4000f8e00ff */
[----:B------:R-:W-:Y:S02]  /*4c20*/  USEL UR4, UR30, UR38, !UP5 ;  /* 0x000000261e047287 */ /* 0x000fe4000e800000 */
[----:B------:R-:W-:Y:S02]  /*4c30*/  USEL UR7, UR31, UR39, !UP6 ;  /* 0x000000271f077287 */ /* 0x000fe4000f000000 */
[----:B------:R-:W-:Y:S02]  /*4c40*/  UIMAD.WIDE.U32 UR8, UR4, UR22, URZ ;  /* 0x00000016040872a5 */ /* 0x000fe4000f8e00ff */
[----:B------:R-:W-:Y:S01]  /*4c50*/  UIMAD.WIDE.U32 UR10, UR7, UR22, URZ ;  /* 0x00000016070a72a5 */ /* 0x000fe2000f8e00ff */
[----:B------:R-:W-:Y:S02]  /*4c60*/  UMOV UR5, UR17 ;  /* 0x0000001100057c82 */ /* 0x000fe40008000000 */
[----:B------:R-:W-:Y:S03]  /*4c70*/  USHF.R.U32.HI UR6, URZ, UR52, UR5 ;  /* 0x00000034ff067299 */ /* 0x000fe60008011605 */
[----:B------:R-:W-:Y:S01]  /*4c80*/  UMOV UR5, UR19 ;  /* 0x0000001300057c82 */ /* 0x000fe20008000000 */
[----:B------:R-:W-:Y:S02]  /*4c90*/  USEL UR6, UR13, UR6, !UP5 ;  /* 0x000000060d067287 */ /* 0x000fe4000e800000 */
[----:B------:R-:W-:Y:S03]  /*4ca0*/  USHF.R.U32.HI UR12, URZ, UR49, UR5 ;  /* 0x00000031ff0c7299 */ /* 0x000fe60008011605 */
[----:B------:R-:W-:Y:S02]  /*4cb0*/  UMOV UR5, UR9 ;  /* 0x0000000900057c82 */ /* 0x000fe40008000000 */
[----:B------:R-:W-:Y:S03]  /*4cc0*/  @UP4 USHF.R.U32.HI UR4, URZ, UR23, UR5 ;  /* 0x00000017ff044299 */ /* 0x000fe60008011605 */
[----:B------:R-:W-:Y:S01]  /*4cd0*/  UMOV UR5, UR11 ;  /* 0x0000000b00057c82 */ /* 0x000fe20008000000 */
[----:B------:R-:W-:Y:S02]  /*4ce0*/  UIMAD UR4, UR45, UR4, URZ ;  /* 0x000000042d0472a4 */ /* 0x000fe4000f8e02ff */
[----:B------:R-:W-:Y:S02]  /*4cf0*/  @UP4 USHF.R.U32.HI UR7, URZ, UR23, UR5 ;  /* 0x00000017ff074299 */ /* 0x000fe40008011605 */
[----:B------:R-:W-:Y:S02]  /*4d00*/  UIMAD.WIDE.U32 UR10, UR6, UR22, URZ ;  /* 0x00000016060a72a5 */ /* 0x000fe4000f8e00ff */
[----:B------:R-:W-:Y:S02]  /*4d10*/  USEL UR5, UR14, UR12, !UP6 ;  /* 0x0000000c0e057287 */ /* 0x000fe4000f000000 */
[----:B------:R-:W-:Y:S02]  /*4d20*/  UIMAD UR8, UR45, UR7, URZ ;  /* 0x000000072d0872a4 */ /* 0x000fe4000f8e02ff */
[----:B------:R-:W-:Y:S03]  /*4d30*/  UISETP.GE.AND UP0, UPT, UR6, UR4, UPT ;  /* 0x000000040600728c */ /* 0x000fe6000bf06270 */
[----:B------:R-:W-:Y:S01]  /*4d40*/  UMOV UR4, UR11 ;  /* 0x0000000b00047c82 */ /* 0x000fe20008000000 */
[----:B------:R-:W-:Y:S02]  /*4d50*/  UISETP.GE.OR UP0, UPT, UR5, UR8, UP0 ;  /* 0x000000080500728c */ /* 0x000fe40008706670 */
[----:B------:R-:W-:Y:S02]  /*4d60*/  USHF.R.U32.HI UR4, URZ, UR23, UR4 ;  /* 0x00000017ff047299 */ /* 0x000fe40008011604 */
[----:B------:R-:W-:Y:S02]  /*4d70*/  UIMAD.WIDE.U32 UR8, UR5, UR22, URZ ;  /* 0x00000016050872a5 */ /* 0x000fe4000f8e00ff */
[----:B------:R-:W-:Y:S04]  /*4d80*/  USEL UR10, UR6, UR4, !UP4 ;  /* 0x00000004060a7287 */ /* 0x000fe8000e000000 */
[----:B------:R-:W-:Y:S01]  /*4d90*/  UIADD3 UR11, UPT, UPT, -UR10, URZ, URZ ;  /* 0x000000ff0a0b7290 */ /* 0x000fe2000fffe1ff */
[----:B------:R-:W-:Y:S02]  /*4da0*/  @!UP0 UMOV UR4, UR9 ;  /* 0x0000000900048c82 */ /* 0x000fe40008000000 */
[----:B------:R-:W-:Y:S02]  /*4db0*/  @!UP0 USHF.R.U32.HI UR4, URZ, UR23, UR4 ;  /* 0x00000017ff048299 */ /* 0x000fe40008011604 */
[----:B------:R-:W-:Y:S02]  /*4dc0*/  UIMAD UR8, UR45, UR11, UR6 ;  /* 0x0000000b2d0872a4 */ /* 0x000fe4000f8e0206 */
[----:B------:R-:W-:Y:S04]  /*4dd0*/  @!UP0 USEL UR4, UR5, UR4, !UP4 ;  /* 0x0000000405048287 */ /* 0x000fe8000e000000 */
[----:B------:R-:W-:Y:S02]  /*4de0*/  @!UP0 UIMAD UR7, UR7, UR8, UR4 ;  /* 0x00000008070782a4 */ /* 0x000fe4000f8e0204 */
[----:B------:R-:W-:Y:S02]  /*4df0*/  @!UP0 UIADD3 UR9, UPT, UPT, UR10, -UR4, URZ ;  /* 0x800000040a098290 */ /* 0x000fe4000fffe0ff */
[----:B------:R-:W-:Y:S02]  /*4e00*/  UIADD3 UR8, UPT, UPT, -UR6, URZ, URZ ;  /* 0x000000ff06087290 */ /* 0x000fe4000fffe1ff */
[----:B------:R-:W-:Y:S02]  /*4e10*/  UIADD3 UR4, UPT, UPT, -UR5, URZ, URZ ;  /* 0x000000ff05047290 */ /* 0x000fe4000fffe1ff */
[----:B------:R-:W-:Y:S03]  /*4e20*/  @!UP0 UIMAD UR6, UR9, UR45, UR5 ;  /* 0x0000002d090682a4 */ /* 0x000fe6000f8e0205 */
[----:B------:R-:W-:Y:S01]  /*4e30*/  @!UP0 UMOV UR5, UR7 ;  /* 0x0000000700058c82 */ /* 0x000fe20008000000 */
[----:B------:R-:W-:Y:S02]  /*4e40*/  UIMAD UR7, UR15, UR4, UR14 ;  /* 0x000000040f0772a4 */ /* 0x000fe4000f8e020e */
[----:B------:R-:W-:Y:S02]  /*4e50*/  UIMAD UR4, UR50, UR8, UR13 ;  /* 0x00000008320472a4 */ /* 0x000fe4000f8e020d */
[----:B------:R-:W-:Y:S02]  /*4e60*/  UIMAD UR14, UR5, UR15, UR7 ;  /* 0x0000000f050e72a4 */ /* 0x000fe4000f8e0207 */
[----:B------:R-:W-:Y:S11]  /*4e70*/  UIMAD UR13, UR6, UR50, UR4 ;  /* 0x00000032060d72a4 */ /* 0x000ff6000f8e0204 */
[----:B------:R-:W-:Y:S01]  /*4e80*/  @!UPT UIADD3 URZ, UPT, UPT, URZ, URZ, URZ ;  /* 0x000000fffffff290 */ /* 0x000fe2000fffe0ff */
.L_x_91:
[----:B------:R-:W2:Y:S01]  /*4e90*/  @!UP3 LDCU.128 UR8, c[0x0][0xb10] ;  /* 0x00016200ff08b7ac */ /* 0x000ea20008000c00 */
[C---:B----4-:R-:W-:Y:S02]  /*4ea0*/  ISETP.NE.U32.AND P1, PT, R4.reuse, RZ, PT ;  /* 0x000000ff0400720c */ /* 0x050fe40003f25070 */
[----:B------:R-:W-:Y:S02]  /*4eb0*/  ISETP.NE.U32.AND P0, PT, R4, RZ, PT ;  /* 0x000000ff0400720c */ /* 0x000fe40003f05070 */
[C---:B------:R-:W-:Y:S02]  /*4ec0*/  ISETP.NE.AND.EX P1, PT, R5.reuse, RZ, PT, P1 ;  /* 0x000000ff0500720c */ /* 0x040fe40003f25310 */
[----:B------:R-:W-:Y:S01]  /*4ed0*/  ISETP.NE.AND.EX P0, PT, R5, RZ, PT, P0 ;  /* 0x000000ff0500720c */ /* 0x000fe20003f05300 */
[----:B------:R-:W3:Y:S01]  /*4ee0*/  @!UP3 LDCU UR5, c[0x0][0xb0c] ;  /* 0x00016180ff05b7ac */ /* 0x000ee20008000800 */
[----:B------:R-:W-:Y:S01]  /*4ef0*/  SHF.L.U32 R9, R15, 0x1f, RZ ;  /* 0x0000001f0f097819 */ /* 0x000fe200000006ff */
[----:B------:R-:W-:Y:S02]  /*4f00*/  USHF.L.U32 UR42, UR24, 0x7, URZ ;  /* 0x00000007182a7899 */ /* 0x000fe400080006ff */
[----:B------:R-:W-:Y:S02]  /*4f10*/  USHF.L.U32 UR43, UR20, 0x6, URZ ;  /* 0x00000006142b7899 */ /* 0x000fe400080006ff */
[----:B--2---:R-:W-:Y:S07]  /*4f20*/  UIMAD.WIDE.U32 UR6, UR14, UR8, URZ ;  /* 0x000000080e0672a5 */ /* 0x004fee000f8e00ff */
[----:B------:R-:W-:Y:S01]  /*4f30*/  @!UP3 UMOV UR4, UR7 ;  /* 0x000000070004bc82 */ /* 0x000fe20008000000 */
[----:B---3--:R-:W-:Y:S02]  /*4f40*/  @!UP3 UISETP.NE.AND UP0, UPT, UR5, 0x1, UPT ;  /* 0x000000010500b88c */ /* 0x008fe4000bf05270 */
[----:B------:R-:W-:Y:S02]  /*4f50*/  @!UP3 USHF.R.U32.HI UR4, URZ, UR9, UR4 ;  /* 0x00000009ff04b299 */ /* 0x000fe40008011604 */
[----:B------:R-:W-:Y:S02]  /*4f60*/  UIMAD.WIDE.U32 UR6, UR13, UR11, URZ ;  /* 0x0000000b0d0672a5 */ /* 0x000fe4000f8e00ff */
[----:B------:R-:W-:Y:S02]  /*4f70*/  @!UP3 USEL UR8, UR14, UR4, !UP0 ;  /* 0x000000040e08b287 */ /* 0x000fe4000c000000 */
[----:B------:R-:W-:Y:S03]  /*4f80*/  @!UP3 UISETP.NE.AND UP0, UPT, UR10, 0x1, UPT ;  /* 0x000000010a00b88c */ /* 0x000fe6000bf05270 */
[----:B------:R-:W-:Y:S02]  /*4f90*/  @!UP3 UMOV UR6, UR7 ;  /* 0x000000070006bc82 */ /* 0x000fe40008000000 */
[----:B------:R-:W2:Y:S02]  /*4fa0*/  @!UP3 LDCU UR4, c[0x0][0xb20] ;  /* 0x00016400ff04b7ac */ /* 0x000ea40008000800 */
[----:B--2---:R-:W-:Y:S04]  /*4fb0*/  @!UP3 USHF.R.U32.HI UR6, URZ, UR4, UR6 ;  /* 0x00000004ff06b299 */ /* 0x004fe80008011606 */
[----:B------:R-:W-:Y:S04]  /*4fc0*/  @!UP3 USEL UR6, UR13, UR6, !UP0 ;  /* 0x000000060d06b287 */ /* 0x000fe8000c000000 */
[----:B------:R-:W-:Y:S02]  /*4fd0*/  @!UP3 UIADD3 UR4, UPT, UPT, -UR8, UR6, URZ ;  /* 0x000000060804b290 */ /* 0x000fe4000fffe1ff */
[----:B------:R-:W-:Y:S02]  /*4fe0*/  @!UP3 UIADD3 UR6, UPT, UPT, UR8, -UR6, URZ ;  /* 0x800000060806b290 */ /* 0x000fe4000fffe0ff */
[----:B------:R-:W-:Y:S02]  /*4ff0*/  @!UP3 UIMAD UR14, UR4, UR5, UR14 ;  /* 0x00000005040eb2a4 */ /* 0x000fe4000f8e020e */
[----:B------:R-:W-:Y:S01]  /*5000*/  @!UP3 UIMAD UR13, UR6, UR10, UR13 ;  /* 0x0000000a060db2a4 */ /* 0x000fe2000f8e020d */
[----:B------:R-:W-:Y:S11]  /*5010*/  BRA.U UP2, `(.L_x_92) ;  /* 0x0000000102107547 */ /* 0x000ff6000b800000 */
[----:B------:R-:W-:Y:S04]  /*5020*/  MOV R6, UR46 ;  /* 0x0000002e00067c02 */ /* 0x000fe80008000f00 */
[----:B------:R-:W-:Y:S04]  /*5030*/  SHF.L.U32 R6, R6, 0x1f, RZ ;  /* 0x0000001f06067819 */ /* 0x000fe800000006ff */
[----:B------:R-:W2:Y:S02]  /*5040*/  SYNCS.PHASECHK.TRANS64.TRYWAIT P2, [UR21+0x88], R6 ;  /* 0x00008806ff0075a7 */ /* 0x000ea40008041115 */
[----:B--2---:R-:W-:Y:S05]  /*5050*/  @!P2 BRA `(.L_x_93) ;  /* 0x000000480060a947 */ /* 0x004fea0003800000 */
.L_x_92:
[----:B------:R-:W-:Y:S05]  /*5060*/  @!P1 BRA `(.L_x_94) ;  /* 0x0000000000309947 */ /* 0x000fea0003800000 */
[----:B------:R-:W-:Y:S01]  /*5070*/  ISETP.NE.U32.AND P1, PT, R2, RZ, PT ;  /* 0x000000ff0200720c */ /* 0x000fe20003f25070 */
[----:B------:R-:W2:Y:S01]  /*5080*/  LDCU.64 UR4, c[0x0][0x358] ;  /* 0x00006b00ff0477ac */ /* 0x000ea20008000a00 */
[----:B------:R-:W-:Y:S02]  /*5090*/  IMAD.MOV.U32 R46, RZ, RZ, 0x1 ;  /* 0x00000001ff2e7424 */ /* 0x000fe400078e00ff */
[----:B------:R-:W-:Y:S11]  /*50a0*/  ISETP.NE.AND.EX P1, PT, R3, RZ, PT, P1 ;  /* 0x000000ff0300720c */ /* 0x000ff60003f25310 */
[----:B------:R-:W-:Y:S02]  /*50b0*/  @!UPT UIADD3 URZ, UPT, UPT, URZ, URZ, URZ ;  /* 0x000000fffffff290 */ /* 0x000fe4000fffe0ff */
[----:B------:R-:W3:Y:S01]  /*50c0*/  @P1 LDC.64 R10, c[0x0][0x888] ;  /* 0x00022200ff0a1b82 */ /* 0x000ee20000000a00 */
[----:B-1----:R-:W-:Y:S04]  /*50d0*/  @P1 IMAD R0, R4, UR36, RZ ;  /* 0x0000002404001c24 */ /* 0x002fe8000f8e02ff */
[----:B---3--:R-:W-:Y:S04]  /*50e0*/  @P1 IMAD.WIDE R10, R0, 0x4, R10 ;  /* 0x00000004000a1825 */ /* 0x008fe800078e020a */
[----:B------:R-:W-:Y:S01]  /*50f0*/  HFMA2 R0, -RZ, RZ, 0, 5.9604644775390625e-08 ;  /* 0x00000001ff007431 */ /* 0x000fe200000001ff */
[----:B--2--5:R2:W5:Y:S04]  /*5100*/  @P1 LDG.E R27, desc[UR4][R10.64] ;  /* 0x000000040a1b1981 */ /* 0x024568000c1e1900 */
[----:B------:R-:W-:Y:S01]  /*5110*/  @!P1 PRMT R46, R0, 0x7610, R46 ;  /* 0x00007610002e9816 */ /* 0x000fe2000000002e */
[----:B--2---:R-:W3:Y:S06]  /*5120*/  @!P1 LDC R27, c[0x0][0x880] ;  /* 0x00022000ff1b9b82 */ /* 0x004eec0000000800 */
.L_x_94:
[----:B---3-5:R-:W-:Y:S01]  /*5130*/  @!P0 FSETP.EQ.AND P1, PT, R27, RZ, PT ;  /* 0x000000ff1b00820b */ /* 0x028fe20003f22000 */
[----:B------:R-:W-:Y:S01]  /*5140*/  @!UPT UIADD3 URZ, UPT, UPT, URZ, URZ, URZ ;  /* 0x000000fffffff290 */ /* 0x000fe2000fffe0ff */
[----:B------:R-:W-:Y:S11]  /*5150*/  @!P0 BRA `(.L_x_95) ;  /* 0x0000000000188947 */ /* 0x000ff60003800000 */
[----:B------:R-:W-:Y:S02]  /*5160*/  LOP3.LUT P0, RZ, R46, 0xff, RZ, 0xc0, !PT ;  /* 0x000000ff2eff7812 */ /* 0x000fe4000780c0ff */
[----:B------:R-:W-:Y:S04]  /*5170*/  ISETP.NE.U32.AND P1, PT, R2, RZ, PT ;  /* 0x000000ff0200720c */ /* 0x000fe80003f25070 */
[----:B------:R-:W-:Y:S04]  /*5180*/  ISETP.NE.AND.EX P1, PT, R3, RZ, PT, P1 ;  /* 0x000000ff0300720c */ /* 0x000fe80003f25310 */
[----:B------:R-:W-:Y:S03]  /*5190*/  PLOP3.LUT P1, PT, P1, PT, PT, 0x8, 0x80 ;  /* 0x000000000080781c */ /* 0x000fe60000f2e170 */
[----:B------:R-:W-:Y:S11]  /*51a0*/  @P0 FSETP.EQ.AND P1, PT, R27, RZ, PT ;  /* 0x000000ff1b00020b */ /* 0x000ff60003f22000 */
[----:B------:R-:W-:Y:S02]  /*51b0*/  @!UPT UIADD3 URZ, UPT, UPT, URZ, URZ, URZ ;  /* 0x000000fffffff290 */ /* 0x000fe4000fffe0ff */
.L_x_95:
[----:B------:R-:W2:Y:S01]  /*51c0*/  SYNCS.PHASECHK.TRANS64.TRYWAIT P2, [UR21+0x60], R9 ;  /* 0x00006009ff0075a7 */ /* 0x000ea20008041115 */
[----:B------:R-:W-:Y:S04]  /*51d0*/  ELECT P0, URZ, PT ;  /* 0x0000000000ff782f */ /* 0x000fe80003800000 */
[----:B------:R-:W-:Y:S11]  /*51e0*/  PLOP3.LUT P1, PT, P1, P0, PT, 0xf2, 0x2f ;  /* 0x00000000002f781c */ /* 0x000ff60000f21e72 */
[----:B------:R-:W-:Y:S02]  /*51f0*/  @!UPT UIADD3 URZ, UPT, UPT, URZ, URZ, URZ ;  /* 0x000000fffffff290 */ /* 0x000fe4000fffe0ff */
[----:B------:R-:W-:Y:S05]  /*5200*/  @!P1 IADD3 R8, P0, PT, R16, 0x580, RZ ;  /* 0x0000058010089810 */ /* 0x000fea0007f1e0ff */
[----:B-1----:R-:W-:Y:S01]  /*5210*/  @!P1 IMAD.X R6, RZ, RZ, R17, P0 ;  /* 0x000000ffff069224 */ /* 0x002fe200000e0611 */
[----:B--2---:R-:W-:Y:S07]  /*5220*/  @!P2 BRA `(.L_x_96) ;  /* 0x000000480004a947 */ /* 0x004fee0003800000 */
.L_x_186:
[----:B------:R-:W-:Y:S01]  /*5230*/  @!P1 R2UR UR5, R8 ;  /* 0x00000000080592ca */ /* 0x000fe200000e0000 */
[----:B------:R-:W-:Y:S01]  /*5240*/  VOTEU.ALL UP0, P1 ;  /* 0x0000000000ff7886 */ /* 0x000fe20000800000 */
[----:B------:R-:W-:Y:S01]  /*5250*/  @!P1 R2UR UR4, R6 ;  /* 0x00000000060492ca */ /* 0x000fe200000e0000 */
[----:B------:R-:W-:Y:S01]  /*5260*/  UMOV UR16, 0x0 ;  /* 0x0000000000107882 */ /* 0x000fe20000000000 */
[----:B------:R-:W-:Y:S01]  /*5270*/  UMOV UR17, 0x10000000 ;  /* 0x1000000000117882 */ /* 0x000fe20000000000 */
[----:B------:R-:W-:Y:S01]  /*5280*/  UMOV UR44, UR36 ;  /* 0x00000024002c7c82 */ /* 0x000fe20008000000 */
[----:B------:R-:W-:Y:S01]  /*5290*/  @!UP0 UIADD3 UR40, UPT, UPT, UR21, 0x200, URZ ;  /* 0x0000020015288890 */ /* 0x000fe2000fffe0ff */
[----:B-1----:R-:W-:Y:S01]  /*52a0*/  @!P1 IMAD.MOV.U32 R0, RZ, RZ, 0x1000 ;  /* 0x00001000ff009424 */ /* 0x002fe200078e00ff */
[----:B------:R-:W-:Y:S01]  /*52b0*/  @!UP0 UIADD3 UR10, UPT, UPT, UR42, 0x40, URZ ;  /* 0x000000402a0a8890 */ /* 0x000fe2000fffe0ff */
[----:B------:R-:W-:Y:S01]  /*52c0*/  @!P1 IADD3 R8, P0, PT, R16, 0x580, RZ ;  /* 0x0000058010089810 */ /* 0x000fe20007f1e0ff */
[----:B------:R-:W-:Y:S01]  /*52d0*/  @!UP0 UIADD3 UR8, UPT, UPT, UR21, 0xa00, URZ ;  /* 0x00000a0015088890 */ /* 0x000fe2000fffe0ff */
[----:B------:R-:W-:Y:S02]  /*52e0*/  VOTEU.ALL UP0, P1 ;  /* 0x0000000000ff7886 */ /* 0x000fe40000800000 */
[----:B------:R-:W-:Y:S01]  /*52f0*/  IMAD.U32 R10, RZ, RZ, UR5 ;  /* 0x00000005ff0a7e24 */ /* 0x000fe2000f8e00ff */
[----:B------:R-:W-:Y:S01]  /*5300*/  UMOV UR9, UR41 ;  /* 0x0000002900097c82 */ /* 0x000fe20008000000 */
[----:B------:R-:W-:Y:S01]  /*5310*/  IMAD.U32 R11, RZ, RZ, UR4 ;  /* 0x00000004ff0b7e24 */ /* 0x000fe2000f8e00ff */
[----:B------:R-:W-:Y:S01]  /*5320*/  UMOV UR11, UR43 ;  /* 0x0000002b000b7c82 */ /* 0x000fe20008000000 */
[----:B------:R-:W-:Y:S01]  /*5330*/  UMOV UR12, UR36 ;  /* 0x00000024000c7c82 */ /* 0x000fe20008000000 */
[----:B------:R-:W-:Y:S01]  /*5340*/  @!P1 R2UR UR4, R10 ;  /* 0x000000000a0492ca */ /* 0x000fe200000e0000 */
[----:B------:R-:W-:Y:S01]  /*5350*/  UPRMT UR6, UR47, 0x654, UR41 ;  /* 0x000006542f067896 */ /* 0x000fe20008000029 */
[----:B------:R-:W-:Y:S01]  /*5360*/  @!P1 R2UR UR5, R11 ;  /* 0x000000000b0592ca */ /* 0x000fe200000e0000 */
[----:B------:R-:W-:Y:S11]  /*5370*/  @!P1 IMAD.X R6, RZ, RZ, R17, P0 ;  /* 0x000000ffff069224 */ /* 0x000ff600000e0611 */
[----:B------:R-:W-:Y:S01]  /*5380*/  @!UPT UIADD3 URZ, UPT, UPT, URZ, URZ, URZ ;  /* 0x000000fffffff290 */ /* 0x000fe2000fffe0ff */
[----:B------:R1:W-:Y:S01]  /*5390*/  @!UP0 UTMALDG.3D [UR40], [UR4], desc[UR16] ;  /* 0x00001028040085b4 */ /* 0x0003e20008011000 */
[----:B------:R-:W-:Y:S05]  /*53a0*/  VOTEU.ALL UP0, P1 ;  /* 0x0000000000ff7886 */ /* 0x000fea0000800000 */
[----:B------:R1:W-:Y:S01]  /*53b0*/  @!UP0 UTMALDG.3D [UR8], [UR4], desc[UR16] ;  /* 0x00001008040085b4 */ /* 0x0003e20008011000 */
[----:B------:R1:W-:Y:S01]  /*53c0*/  @!P1 SYNCS.ARRIVE.TRANS64.RED.A0TR RZ, [UR21+0x40], R0 ;  /* 0x00004000ffff99a7 */ /* 0x0003e20008300415 */
[----:B------:R-:W-:Y:S01]  /*53d0*/  SYNCS.ARRIVE.TRANS64.RED.A1T0 RZ, [UR6], RZ ;  /* 0x000000ffffff79a7 */ /* 0x000fe20008100406 */
[----:B------:R-:W2:Y:S02]  /*53e0*/  SYNCS.PHASECHK.TRANS64.TRYWAIT P2, [UR21+0x68], R9 ;  /* 0x00006809ff0075a7 */ /* 0x000ea40008041115 */
[----:B-12---:R-:W-:Y:S05]  /*53f0*/  @!P2 BRA `(.L_x_97) ;  /* 0x0000004400a8a947 */ /* 0x006fea0003800000 */
.L_x_188:
        /* <DEDUP_REMOVED lines=10> */
[----:B------:R-:W-:Y:S02]  /*54a0*/  @!UP0 UIADD3 UR10, UPT, UPT, UR42, 0x50, URZ ;  /* 0x000000502a0a8890 */ /* 0x000fe4000fffe0ff */
[----:B------:R-:W-:Y:S01]  /*54b0*/  @!UP0 UIADD3 UR8, UPT, UPT, UR21, 0x1a00, URZ ;  /* 0x00001a0015088890 */ /* 0x000fe2000fffe0ff */
[----:B------:R-:W-:Y:S01]  /*54c0*/  IMAD.U32 R10, RZ, RZ, UR5 ;  /* 0x00000005ff0a7e24 */ /* 0x000fe2000f8e00ff */
[----:B------:R-:W-:Y:S01]  /*54d0*/  VOTEU.ALL UP0, P1 ;  /* 0x0000000000ff7886 */ /* 0x000fe20000800000 */
[----:B------:R-:W-:Y:S01]  /*54e0*/  IMAD.U32 R11, RZ, RZ, UR4 ;  /* 0x00000004ff0b7e24 */ /* 0x000fe2000f8e00ff */
[----:B------:R-:W-:Y:S01]  /*54f0*/  UMOV UR9, UR33 ;  /* 0x0000002100097c82 */ /* 0x000fe20008000000 */
[----:B------:R-:W-:Y:S01]  /*5500*/  UMOV UR11, UR43 ;  /* 0x0000002b000b7c82 */ /* 0x000fe20008000000 */
[----:B------:R-:W-:Y:S01]  /*5510*/  @!P1 R2UR UR4, R10 ;  /* 0x000000000a0492ca */ /* 0x000fe200000e0000 */
[----:B------:R-:W-:Y:S01]  /*5520*/  UMOV UR12, UR36 ;  /* 0x00000024000c7c82 */ /* 0x000fe20008000000 */
[----:B------:R-:W-:Y:S01]  /*5530*/  @!P1 R2UR UR5, R11 ;  /* 0x000000000b0592ca */ /* 0x000fe200000e0000 */
[----:B------:R-:W-:Y:S01]  /*5540*/  UPRMT UR6, UR47, 0x654, UR33 ;  /* 0x000006542f067896 */ /* 0x000fe20008000021 */
[----:B------:R-:W-:Y:S11]  /*5550*/  @!P1 IMAD.X R6, RZ, RZ, R17, P0 ;  /* 0x000000ffff069224 */ /* 0x000ff600000e0611 */
[----:B------:R1:W-:Y:S01]  /*5560*/  @!UP0 UTMALDG.3D [UR32], [UR4], desc[UR16] ;  /* 0x00001020040085b4 */ /* 0x0003e20008011000 */
[----:B------:R-:W-:Y:S05]  /*5570*/  VOTEU.ALL UP0, P1 ;  /* 0x0000000000ff7886 */ /* 0x000fea0000800000 */
[----:B------:R1:W-:Y:S01]  /*5580*/  @!UP0 UTMALDG.3D [UR8], [UR4], desc[UR16] ;  /* 0x00001008040085b4 */ /* 0x0003e20008011000 */
[----:B------:R1:W-:Y:S01]  /*5590*/  @!P1 SYNCS.ARRIVE.TRANS64.RED.A0TR RZ, [UR21+0x48], R0 ;  /* 0x00004800ffff99a7 */ /* 0x0003e20008300415 */
[----:B------:R-:W-:Y:S01]  /*55a0*/  SYNCS.ARRIVE.TRANS64.RED.A1T0 RZ, [UR6], RZ ;  /* 0x000000ffffff79a7 */ /* 0x000fe20008100406 */
[----:B------:R-:W2:Y:S02]  /*55b0*/  SYNCS.PHASECHK.TRANS64.TRYWAIT P2, [UR21+0x70], R9 ;  /* 0x00007009ff0075a7 */ /* 0x000ea40008041115 */
[----:B-12---:R-:W-:Y:S05]  /*55c0*/  @!P2 BRA `(.L_x_98) ;  /* 0x00000044004ca947 */ /* 0x006fea0003800000 */
.L_x_190:
        /* <DEDUP_REMOVED lines=9> */
[----:B------:R-:W-:Y:S01]  /*5660*/  VIADD R14, R14, 0x1 ;  /* 0x000000010e0e7836 */ /* 0x000fe20000000000 */
        /* <DEDUP_REMOVED lines=10> */
[----:B------:R-:W-:Y:S01]  /*5710*/  UMOV UR12, UR36 ;  /* 0x00000024000c7c82 */ /* 0x000fe20008000000 */
[----:B------:R-:W-:Y:S11]  /*5720*/  UPRMT UR6, UR47, 0x654, UR25 ;  /* 0x000006542f067896 */ /* 0x000ff60008000019 */
[----:B------:R1:W-:Y:S01]  /*5730*/  @!UP0 UTMALDG.3D [UR24], [UR4], desc[UR16] ;  /* 0x00001018040085b4 */ /* 0x0003e20008011000 */
[----:B------:R-:W-:Y:S05]  /*5740*/  VOTEU.ALL UP0, P1 ;  /* 0x0000000000ff7886 */ /* 0x000fea0000800000 */
[----:B------:R1:W-:Y:S01]  /*5750*/  @!UP0 UTMALDG.3D [UR8], [UR4], desc[UR16] ;  /* 0x00001008040085b4 */ /* 0x0003e20008011000 */
[----:B------:R1:W-:Y:S01]  /*5760*/  @!P1 SYNCS.ARRIVE.TRANS64.RED.A0TR RZ, [UR21+0x50], R0 ;  /* 0x00005000ffff99a7 */ /* 0x0003e20008300415 */
[----:B------:R-:W-:Y:S01]  /*5770*/  SYNCS.ARRIVE.TRANS64.RED.A1T0 RZ, [UR6], RZ ;  /* 0x000000ffffff79a7 */ /* 0x000fe20008100406 */
[----:B------:R-:W2:Y:S02]  /*5780*/  SYNCS.PHASECHK.TRANS64.TRYWAIT P0, [UR21+0x78], R9 ;  /* 0x00007809ff0075a7 */ /* 0x000ea40008001115 */
[----:B-12---:R-:W-:Y:S05]  /*5790*/  @!P0 BRA `(.L_x_99) ;  /* 0x0000004000f08947 */ /* 0x006fea0003800000 */
.L_x_192:
[----:B------:R-:W-:Y:S01]  /*57a0*/  UIADD3 UR24, UPT, UPT, UR13, UR63, URZ ;  /* 0x0000003f0d187290 */ /* 0x000fe2000fffe0ff */
[----:B------:R-:W-:Y:S01]  /*57b0*/  @!P1 IADD3 R6, P0, PT, R16, 0x580, RZ ;  /* 0x0000058010069810 */ /* 0x000fe20007f1e0ff */
[----:B------:R-:W-:Y:S01]  /*57c0*/  UPLOP3.LUT UP2, UPT, UPT, UPT, UPT, 0x80, 0x8 ;  /* 0x000000000008789c */ /* 0x000fe20003f4f070 */
[----:B------:R-:W-:Y:S01]  /*57d0*/  R2UR UR26, R50 ;  /* 0x00000000321a72ca */ /* 0x000fe200000e0000 */
[----:B------:R-:W-:Y:S01]  /*57e0*/  VOTEU.ALL UP0, P1 ;  /* 0x0000000000ff7886 */ /* 0x000fe20000800000 */
[----:B------:R-:W-:Y:S01]  /*57f0*/  @!P1 R2UR UR5, R6 ;  /* 0x00000000060592ca */ /* 0x000fe200000e0000 */
[----:B-1----:R-:W-:Y:S01]  /*5800*/  @!P1 IMAD.X R0, RZ, RZ, R17, P0 ;  /* 0x000000ffff009224 */ /* 0x002fe200000e0611 */
[----:B------:R-:W-:Y:S01]  /*5810*/  UMOV UR6, 0x0 ;  /* 0x0000000000067882 */ /* 0x000fe20000000000 */
[----:B------:R-:W-:Y:S01]  /*5820*/  UMOV UR7, 0x10000000 ;  /* 0x1000000000077882 */ /* 0x000fe20000000000 */
[----:B------:R-:W-:Y:S01]  /*5830*/  @!UP0 UIADD3 UR18, UPT, UPT, UR42, 0x30, URZ ;  /* 0x000000302a128890 */ /* 0x000fe2000fffe0ff */
[----:B------:R-:W-:Y:S01]  /*5840*/  ISETP.NE.AND P0, PT, R14, 0x2, PT ;  /* 0x000000020e00780c */ /* 0x000fe20003f05270 */
[----:B------:R-:W-:Y:S01]  /*5850*/  @!UP0 UIADD3 UR16, UPT, UPT, UR21, 0x3200, URZ ;  /* 0x0000320015108890 */ /* 0x000fe2000fffe0ff */
[----:B------:R-:W-:Y:S01]  /*5860*/  @!P1 R2UR UR4, R0 ;  /* 0x00000000000492ca */ /* 0x000fe200000e0000 */
[----:B------:R-:W-:Y:S01]  /*5870*/  @!UP0 UIADD3 UR17, UPT, UPT, UR21, 0x58, URZ ;  /* 0x0000005815118890 */ /* 0x000fe2000fffe0ff */
[----:B------:R-:W-:Y:S01]  /*5880*/  SEL R0, RZ, 0x1, P0 ;  /* 0x00000001ff007807 */ /* 0x000fe20000000000 */
[----:B------:R-:W-:Y:S01]  /*5890*/  @!UP0 UIADD3 UR10, UPT, UPT, UR42, 0x70, URZ ;  /* 0x000000702a0a8890 */ /* 0x000fe2000fffe0ff */
[----:B------:R-:W-:Y:S01]  /*58a0*/  LOP3.LUT R15, R15, 0x1, RZ, 0x3c, !PT ;  /* 0x000000010f0f7812 */ /* 0x000fe200078e3cff */
[----:B------:R-:W-:Y:S01]  /*58b0*/  @!UP0 UIADD3 UR8, UPT, UPT, UR21, 0x3a00, URZ ;  /* 0x00003a0015088890 */ /* 0x000fe2000fffe0ff */
[----:B------:R-:W-:Y:S01]  /*58c0*/  IMAD.U32 R8, RZ, RZ, UR5 ;  /* 0x00000005ff087e24 */ /* 0x000fe2000f8e00ff */
[----:B------:R-:W-:Y:S01]  /*58d0*/  VOTEU.ALL UP0, P1 ;  /* 0x0000000000ff7886 */ /* 0x000fe20000800000 */
[----:B------:R-:W-:Y:S01]  /*58e0*/  UMOV UR19, UR43 ;  /* 0x0000002b00137c82 */ /* 0x000fe20008000000 */
[----:B------:R-:W-:Y:S01]  /*58f0*/  UMOV UR20, UR36 ;  /* 0x0000002400147c82 */ /* 0x000fe20008000000 */
[----:B------:R-:W-:Y:S01]  /*5900*/  UMOV UR11, UR43 ;  /* 0x0000002b000b7c82 */ /* 0x000fe20008000000 */
[----:B------:R-:W-:Y:S01]  /*5910*/  UMOV UR12, UR36 ;  /* 0x00000024000c7c82 */ /* 0x000fe20008000000 */
[----:B------:R-:W-:Y:S01]  /*5920*/  UMOV UR9, UR17 ;  /* 0x0000001100097c82 */ /* 0x000fe20008000000 */
[----:B------:R-:W-:Y:S01]  /*5930*/  IMAD.U32 R9, RZ, RZ, UR4 ;  /* 0x00000004ff097e24 */ /* 0x000fe2000f8e00ff */
[----:B------:R-:W-:Y:S01]  /*5940*/  @!P1 R2UR UR4, R8 ;  /* 0x00000000080492ca */ /* 0x000fe200000e0000 */
[----:B------:R-:W-:Y:S01]  /*5950*/  UMOV UR36, UR29 ;  /* 0x0000001d00247c82 */ /* 0x000fe20008000000 */
[----:B------:R-:W-:Y:S02]  /*5960*/  LOP3.LUT R13, R13, R0, RZ, 0x3c, !PT ;  /* 0x000000000d0d7212 */ /* 0x000fe400078e3cff */
[----:B------:R-:W-:Y:S02]  /*5970*/  @!P1 R2UR UR5, R9 ;  /* 0x00000000090592ca */ /* 0x000fe400000e0000 */
[----:B------:R-:W-:Y:S11]  /*5980*/  SEL R14, R14, RZ, P0 ;  /* 0x000000ff0e0e7207 */ /* 0x000ff60000000000 */
[----:B------:R1:W-:Y:S01]  /*5990*/  @!UP0 UTMALDG.3D [UR16], [UR4], desc[UR6] ;  /* 0x00000610040085b4 */ /* 0x0003e20008011000 */
[----:B------:R-:W-:Y:S05]  /*59a0*/  VOTEU.ALL UP0, P1 ;  /* 0x0000000000ff7886 */ /* 0x000fea0000800000 */
[----:B------:R2:W-:Y:S01]  /*59b0*/  @!UP0 UTMALDG.3D [UR8], [UR4], desc[UR6] ;  /* 0x00000608040085b4 */ /* 0x0005e20008011000 */
[----:B------:R2:W-:Y:S01]  /*59c0*/  @!P1 SYNCS.ARRIVE.TRANS64.RED.A0TR RZ, [UR21+0x58], R7 ;  /* 0x00005807ffff99a7 */ /* 0x0005e20008300415 */
[----:B------:R-:W-:Y:S01]  /*59d0*/  SYNCS.ARRIVE.TRANS64.RED.A1T0 RZ, [UR37], RZ ;  /* 0x000000ffffff79a7 */ /* 0x000fe20008100425 */
[----:B-1----:R-:W-:Y:S01]  /*59e0*/  UIADD3 UR20, UPT, UPT, UR14, UR26, URZ ;  /* 0x0000001a0e147290 */ /* 0x002fe2000fffe0ff */
[----:B------:R-:W-:Y:S11]  /*59f0*/  BRA.U UP1, `(.L_x_100) ;  /* 0xfffffff101047547 */ /* 0x000ff6000b83ffff */
[----:B------:R-:W-:-:S04]  /*5a00*/  SHF.L.U32 R2, R15, 0x1f, RZ ;  /* 0x0000001f0f027819 */ /* 0x000fc800000006ff */
[----:B------:R-:W1:Y:S02]  /*5a10*/  SYNCS.PHASECHK.TRANS64.TRYWAIT P0, [UR21+0x60], R2 ;  /* 0x00006002ff0075a7 */ /* 0x000e640008001115 */
[----:B-1----:R-:W-:Y:S05]  /*5a20*/  @!P0 BRA `(.L_x_101) ;  /* 0x0000004000648947 */ /* 0x002fea0003800000 */
.L_x_194:
[----:B------:R-:W3:Y:S02]  /*5a30*/  SYNCS.PHASECHK.TRANS64.TRYWAIT P0, [UR21+0x68], R2 ;  /* 0x00006802ff0075a7 */ /* 0x000ee40008001115 */
[----:B---3--:R-:W-:Y:S05]  /*5a40*/  @!P0 BRA `(.L_x_102) ;  /* 0x0000004000748947 */ /* 0x008fea0003800000 */
.L_x_196:
[----:B------:R-:W3:Y:S02]  /*5a50*/  SYNCS.PHASECHK.TRANS64.TRYWAIT P0, [UR21+0x70], R2 ;  /* 0x00007002ff0075a7 */ /* 0x000ee40008001115 */
[----:B---3--:R-:W-:Y:S05]  /*5a60*/  @!P0 BRA `(.L_x_103) ;  /* 0x0000004000848947 */ /* 0x008fea0003800000 */
.L_x_198:
[----:B-1----:R-:W-:-:S07]  /*5a70*/  MOV R0, UR21 ;  /* 0x0000001500007c02 */ /* 0x002fce0008000f00 */
.L_x_104:
[----:B-1----:R-:W-:-:S04]  /*5a80*/  SHF.L.U32 R2, R15, 0x1f, RZ ;  /* 0x0000001f0f027819 */ /* 0x002fc800000006ff */
[----:B------:R1:W3:Y:S03]  /*5a90*/  SYNCS.PHASECHK.TRANS64.TRYWAIT P0, [R0+URZ+0x78], R2 ;  /* 0x00007802000075a7 */ /* 0x0002e600080011ff */
[----:B---3--:R-:W-:Y:S05]  /*5aa0*/  @!P0 NANOSLEEP.SYNCS 0x989680 ;  /* 0x009896800000895d */ /* 0x008fea0003900000 */
[----:B------:R-:W3:Y:S02]  /*5ab0*/  @!P0 SYNCS.PHASECHK.TRANS64 P0, [R0+URZ+0x78], R2 ;  /* 0x00007802000085a7 */ /* 0x000ee400080010ff */
[----:B--23--:R-:W-:Y:S05]  /*5ac0*/  @P0 EXIT ;  /* 0x000000000000094d */ /* 0x00cfea0003800000 */
[----:B------:R-:W-:Y:S05]  /*5ad0*/  BRA `(.L_x_104) ;  /* 0xfffffffc00e87947 */ /* 0x000fea000383ffff */
.L_x_89:
[----:B------:R-:W-:-:S06]  /*5ae0*/  UISETP.GE.AND UP0, UPT, UR21, 0x4, UPT ;  /* 0x000000041500788c */ /* 0x000fcc000bf06270 */
[----:B------:R-:W-:-:S13]  /*5af0*/  PLOP3.LUT P0, PT, PT, PT, UP0, 0x80, 0x8 ;  /* 0x000000000008781c */ /* 0x000fda0003f0f008 */
[----:B------:R-:W-:Y:S05]  /*5b00*/  @!P0 EXIT ;  /* 0x000000000000894d */ /* 0x000fea0003800000 */
[----:B------:R-:W-:Y:S01]  /*5b10*/  BAR.SYNC.DEFER_BLOCKING 0x6, 0xa0 ;  /* 0x0182800000007b1d */ /* 0x000fe20000010000 */
[C---:B------:R-:W-:Y:S01]  /*5b20*/  IMAD.SHL.U32 R45, R60.reuse, 0x10, RZ ;  /* 0x000000103c2d7824 */ /* 0x040fe200078e00ff */
[C---:B------:R-:W-:Y:S01]  /*5b30*/  SHF.L.U32 R3, R47.reuse, 0x15, RZ ;  /* 0x000000152f037819 */ /* 0x040fe200000006ff */
[C---:B------:R-:W-:Y:S02]  /*5b40*/  IMAD.U32 R23, R60.reuse, 0x10000, RZ ;  /* 0x000100003c177824 */ /* 0x040fe400078e00ff */
[----:B------:R-:W-:Y:S02]  /*5b50*/  HFMA2 R59, -RZ, RZ, 0, 5.9604644775390625e-08 ;  /* 0x00000001ff3b7431 */ /* 0x000fe400000001ff */
[----:B------:R-:W-:Y:S01]  /*5b60*/  IMAD.SHL.U32 R2, R60, 0x2, RZ ;  /* 0x000000023c027824 */ /* 0x000fe200078e00ff */
[----:B------:R-:W-:Y:S01]  /*5b70*/  UMOV UR43, 0x400 ;  /* 0x00000400002b7882 */ /* 0x000fe20000000000 */
[----:B------:R-:W1:Y:S01]  /*5b80*/  LDCU.64 UR4, c[0x0][0x890] ;  /* 0x00011200ff0477ac */ /* 0x000e620008000a00 */
[----:B------:R-:W2:Y:S01]  /*5b90*/  LDC.64 R42, c[0x0][0x8b0] ;  /* 0x00022c00ff2a7b82 */ /* 0x000ea20000000a00 */
[----:B------:R-:W-:Y:S01]  /*5ba0*/  IMAD.SHL.U32 R6, R47, 0x200, RZ ;  /* 0x000002002f067824 */ /* 0x000fe200078e00ff */
[C---:B------:R-:W-:Y:S01]  /*5bb0*/  LOP3.LUT R7, R45.reuse, 0x40, RZ, 0xc0, !PT ;  /* 0x000000402d077812 */ /* 0x040fe200078ec0ff */
[----:B------:R-:W-:Y:S01]  /*5bc0*/  ULEA UR43, UR47, UR43, 0x18 ;  /* 0x0000002b2f2b7291 */ /* 0x000fe2000f8ec0ff */
[----:B------:R-:W-:Y:S01]  /*5bd0*/  LOP3.LUT R44, R45, 0x5b0, RZ, 0xc0, !PT ;  /* 0x000005b02d2c7812 */ /* 0x000fe200078ec0ff */
[----:B------:R-:W-:Y:S01]  /*5be0*/  IMAD.MOV.U32 R22, RZ, RZ, RZ ;  /* 0x000000ffff167224 */ /* 0x000fe200078e00ff */
[----:B------:R-:W-:Y:S01]  /*5bf0*/  LOP3.LUT R3, R3, 0x200000, RZ, 0xc0, !PT ;  /* 0x0020000003037812 */ /* 0x000fe200078ec0ff */
[----:B------:R-:W-:Y:S01]  /*5c00*/  IMAD.MOV.U32 R58, RZ, RZ, RZ ;  /* 0x000000ffff3a7224 */ /* 0x000fe200078e00ff */
[----:B------:R-:W3:Y:S01]  /*5c10*/  LDC.64 R40, c[0x0][0x8a8] ;  /* 0x00022a00ff287b82 */ /* 0x000ee20000000a00 */
[----:B------:R-:W-:Y:S01]  /*5c20*/  LOP3.LUT R2, R7, 0x8, R2, 0xf8, !PT ;  /* 0x0000000807027812 */ /* 0x000fe200078ef802 */
[----:B------:R-:W-:Y:S01]  /*5c30*/  IMAD.MOV.U32 R55, RZ, RZ, RZ ;  /* 0x000000ffff377224 */ /* 0x000fe200078e00ff */
[----:B------:R-:W-:Y:S01]  /*5c40*/  LOP3.LUT R44, R44, 0x200, R6, 0xf8, !PT ;  /* 0x000002002c2c7812 */ /* 0x000fe200078ef806 */
[----:B------:R-:W4:Y:S01]  /*5c50*/  LDCU UR60, c[0x0][0x370] ;  /* 0x00006e00ff3c77ac */ /* 0x000f220008000800 */
[----:B------:R-:W-:-:S02]  /*5c60*/  LOP3.LUT R23, R3, 0x400000, R23, 0xf8, !PT ;  /* 0x0040000003177812 */ /* 0x000fc400078ef817 */
[----:B------:R-:W-:Y:S01]  /*5c70*/  LOP3.LUT P0, RZ, R45, 0x40, RZ, 0xc0, !PT ;  /* 0x000000402dff7812 */ /* 0x000fe2000780c0ff */
[----:B------:R-:W4:Y:S01]  /*5c80*/  LDS R0, [UR43+0x140] ;  /* 0x0001402bff007984 */ /* 0x000f220008000800 */
[----:B-1----:R-:W-:Y:S01]  /*5c90*/  IMAD.U32 R49, RZ, RZ, UR4 ;  /* 0x00000004ff317e24 */ /* 0x002fe2000f8e00ff */
[----:B------:R-:W-:Y:S01]  /*5ca0*/  UIADD3 UR4, UPT, UPT, UR43, 0x200, URZ ;  /* 0x000002002b047890 */ /* 0x000fe2000fffe0ff */
[----:B------:R-:W-:Y:S01]  /*5cb0*/  LOP3.LUT R44, R44, R2, RZ, 0xfc, !PT ;  /* 0x000000022c2c7212 */ /* 0x000fe200078efcff */
[----:B------:R-:W-:Y:S01]  /*5cc0*/  IMAD.U32 R48, RZ, RZ, UR5 ;  /* 0x00000005ff307e24 */ /* 0x000fe2000f8e00ff */
[----:B------:R-:W-:Y:S01]  /*5cd0*/  P2R R2, PR, RZ, 0x1 ;  /* 0x00000001ff027803 */ /* 0x000fe20000000000 */
[----:B------:R-:W1:Y:S01]  /*5ce0*/  LDCU UR42, c[0x0][0xb0c] ;  /* 0x00016180ff2a77ac */ /* 0x000e620008000800 */
[----:B------:R-:W-:Y:S01]  /*5cf0*/  LOP3.LUT R60, R60, 0x60, RZ, 0xc0, !PT ;  /* 0x000000603c3c7812 */ /* 0x000fe200078ec0ff */
[----:B------:R-:W-:Y:S01]  /*5d00*/  IMAD.U32 R52, RZ, RZ, UR4 ;  /* 0x00000004ff347e24 */ /* 0x000fe2000f8e00ff */
[----:B------:R-:W-:Y:S01]  /*5d10*/  MOV R57, RZ ;  /* 0x000000ff00397202 */ /* 0x000fe20000000f00 */
[----:B------:R-:W1:Y:S01]  /*5d20*/  LDCU UR39, c[0x0][0xb30] ;  /* 0x00016600ff2777ac */ /* 0x000e620008000800 */
[----:B------:R-:W1:Y:S01]  /*5d30*/  LDCU.64 UR54, c[0x0][0x888] ;  /* 0x00011100ff3677ac */ /* 0x000e620008000a00 */
[----:B------:R-:W1:Y:S01]  /*5d40*/  LDCU.64 UR40, c[0x0][0xb28] ;  /* 0x00016500ff2877ac */ /* 0x000e620008000a00 */
[----:B------:R-:W1:Y:S01]  /*5d50*/  LDCU.128 UR56, c[0x0][0xb10] ;  /* 0x00016200ff3877ac */ /* 0x000e620008000c00 */
[----:B------:R-:W1:Y:S01]  /*5d60*/  LDCU UR53, c[0x0][0x374] ;  /* 0x00006e80ff3577ac */ /* 0x000e620008000800 */
[----:B------:R-:W-:Y:S01]  /*5d70*/  UMOV UR52, URZ ;  /* 0x000000ff00347c82 */ /* 0x000fe20008000000 */
[----:B------:R-:W-:Y:S01]  /*5d80*/  UMOV UR46, URZ ;  /* 0x000000ff002e7c82 */ /* 0x000fe20008000000 */
[----:B-1234-:R-:W-:-:S07]  /*5d90*/  IMAD.IADD R23, R0, 0x1, R23 ;  /* 0x0000000100177824 */ /* 0x01efce00078e0217 */
.L_x_148:
[----:B------:R-:W-:Y:S02]  /*5da0*/  LEA R3, R55, UR43, 0x3 ;  /* 0x0000002b37037c11 */ /* 0x000fe4000f8e18ff */
[----:B------:R-:W-:Y:S02]  /*5db0*/  SHF.L.U32 R0, R57, 0x1f, RZ ;  /* 0x0000001f39007819 */ /* 0x000fe400000006ff */
[----:B-1----:R-:W-:Y:S02]  /*5dc0*/  LEA R4, R55, UR43, 0x4 ;  /* 0x0000002b37047c11 */ /* 0x002fe4000f8e20ff */
[----:B------:R-:W1:Y:S02]  /*5dd0*/  SYNCS.PHASECHK.TRANS64.TRYWAIT P0, [R3+URZ+0x90], R0 ;  /* 0x00009000030075a7 */ /* 0x000e6400080011ff */
[----:B-1----:R-:W-:Y:S05]  /*5de0*/  @!P0 BRA `(.L_x_105) ;  /* 0x0000003c00bc8947 */ /* 0x002fea0003800000 */
.L_x_199:
[----:B------:R-:W2:Y:S01]  /*5df0*/  LDS.128 R4, [R4+0x120] ;  /* 0x0001200004047984 */ /* 0x000ea20000000c00 */
[----:B------:R-:W-:Y:S01]  /*5e00*/  UISETP.GE.AND UP0, UPT, UR45, 0x1, UPT ;  /* 0x000000012d00788c */ /* 0x000fe2000bf06270 */
[----:B------:R-:W-:Y:S01]  /*5e10*/  @!PT LDS RZ, [RZ] ;  /* 0x00000000fffff984 */ /* 0x000fe20000000800 */
[----:B------:R-:W-:Y:S01]  /*5e20*/  @!PT LDS RZ, [RZ] ;  /* 0x00000000fffff984 */ /* 0x000fe20000000800 */
[----:B------:R-:W-:Y:S01]  /*5e30*/  @!PT LDS RZ, [RZ] ;  /* 0x00000000fffff984 */ /* 0x000fe20000000800 */
[----:B------:R-:W-:Y:S01]  /*5e40*/  @!PT LDS RZ, [RZ] ;  /* 0x00000000fffff984 */ /* 0x000fe20000000800 */
[----:B------:R3:W-:Y:S06]  /*5e50*/  MEMBAR.ALL.CTA ;  /* 0x0000000000007992 */ /* 0x0007ec0000008000 */
[----:B---3--:R-:W3:Y:S01]  /*5e60*/  FENCE.VIEW.ASYNC.S ;  /* 0x00000000000073c6 */ /* 0x008ee20000000000 */
[----:B--2---:R-:W-:Y:S11]  /*5e70*/  LOP3.LUT P0, RZ, R6, 0x1, RZ, 0xc0, !PT ;  /* 0x0000000106ff7812 */ /* 0x004ff6000780c0ff */
[----:B------:R-:W-:Y:S02]  /*5e80*/  @!UPT UIADD3 URZ, UPT, UPT, URZ, URZ, URZ ;  /* 0x000000fffffff290 */ /* 0x000fe4000fffe0ff */
[----:B---3--:R-:W-:Y:S01]  /*5e90*/  VOTEU.ANY UP1, P0 ;  /* 0x0000000000ff7886 */ /* 0x008fe20000020100 */
[----:B------:R-:W-:Y:S01]  /*5ea0*/  PLOP3.LUT P0, PT, PT, PT, UP1, 0x80, 0x8 ;  /* 0x000000000008781c */ /* 0x000fe20003f0f018 */
[----:B------:R-:W-:Y:S11]  /*5eb0*/  UP2UR UR62, UPR, URZ, 0x2 ;  /* 0x00000002ff3e7883 */ /* 0x000ff60008000000 */
[----:B------:R-:W-:Y:S01]  /*5ec0*/  @!UPT UIADD3 URZ, UPT, UPT, URZ, URZ, URZ ;  /* 0x000000fffffff290 */ /* 0x000fe2000fffe0ff */
[----:B-1----:R-:W-:Y:S02]  /*5ed0*/  @P0 SHF.R.U32.HI R0, RZ, 0x10, R5 ;  /* 0x00000010ff000819 */ /* 0x002fe40000011605 */
        /* <DEDUP_REMOVED lines=12> */
[----:B------:R-:W2:Y:S01]  /*5fa0*/  LDCU UR12, c[0x0][0xb20] ;  /* 0x00016400ff0c77ac */ /* 0x000ea20008000800 */
[----:B------:R-:W-:Y:S02]  /*5fb0*/  UIMAD.WIDE.U32 UR4, UR53, UR59, URZ ;  /* 0x0000003b350472a5 */ /* 0x000fe4000f8e00ff */
[----:B------:R-:W-:Y:S02]  /*5fc0*/  UIMAD.WIDE.U32 UR6, UR60, UR56, URZ ;  /* 0x000000383c0672a5 */ /* 0x000fe4000f8e00ff */
[----:B------:R-:W-:Y:S02]  /*5fd0*/  UISETP.NE.AND UP0, UPT, UR58, 0x1, UPT ;  /* 0x000000013a00788c */ /* 0x000fe4000bf05270 */
[----:B------:R-:W-:Y:S02]  /*5fe0*/  UIMAD.WIDE.U32 UR8, UR37, UR59, URZ ;  /* 0x0000003b250872a5 */ /* 0x000fe4000f8e00ff */
[----:B------:R-:W-:Y:S02]  /*5ff0*/  UIMAD.WIDE.U32 UR10, UR38, UR56, URZ ;  /* 0x00000038260a72a5 */ /* 0x000fe4000f8e00ff */
[----:B------:R-:W-:Y:S02]  /*6000*/  UISETP.NE.AND UP1, UPT, UR42, 0x1, UPT ;  /* 0x000000012a00788c */ /* 0x000fe4000bf25270 */
[----:B------:R-:W-:Y:S01]  /*6010*/  UISETP.NE.AND UP2, UPT, UR45, 0x1, UPT ;  /* 0x000000012d00788c */ /* 0x000fe2000bf45270 */
[----:B------:R-:W-:Y:S02]  /*6020*/  UMOV UR4, UR5 ;  /* 0x0000000500047c82 */ /* 0x000fe40008000000 */
[----:B--2---:R-:W-:Y:S03]  /*6030*/  USHF.R.U32.HI UR5, URZ, UR12, UR4 ;  /* 0x0000000cff057299 */ /* 0x004fe60008011604 */
[----:B------:R-:W-:Y:S02]  /*6040*/  UMOV UR4, UR7 ;  /* 0x0000000700047c82 */ /* 0x000fe40008000000 */
[----:B------:R-:W-:Y:S02]  /*6050*/  USHF.R.U32.HI UR7, URZ, UR57, UR4 ;  /* 0x00000039ff077299 */ /* 0x000fe40008011604 */
[----:B------:R-:W-:Y:S02]  /*6060*/  USEL UR4, UR53, UR5, !UP0 ;  /* 0x0000000535047287 */ /* 0x000fe4000c000000 */
[----:B------:R-:W-:Y:S01]  /*6070*/  USEL UR7, UR60, UR7, !UP1 ;  /* 0x000000073c077287 */ /* 0x000fe2000c800000 */
[----:B------:R-:W-:Y:S01]  /*6080*/  UMOV UR5, UR9 ;  /* 0x0000000900057c82 */ /* 0x000fe20008000000 */
[----:B------:R-:W-:Y:S02]  /*6090*/  UIMAD.WIDE.U32 UR8, UR4, UR40, URZ ;  /* 0x00000028040872a5 */ /* 0x000fe4000f8e00ff */
[----:B------:R-:W-:Y:S03]  /*60a0*/  USHF.R.U32.HI UR6, URZ, UR12, UR5 ;  /* 0x0000000cff067299 */ /* 0x000fe60008011605 */
[----:B------:R-:W-:Y:S01]  /*60b0*/  UMOV UR5, UR11 ;  /* 0x0000000b00057c82 */ /* 0x000fe20008000000 */
[----:B------:R-:W-:Y:S02]  /*60c0*/  UIMAD.WIDE.U32 UR10, UR7, UR40, URZ ;  /* 0x00000028070a72a5 */ /* 0x000fe4000f8e00ff */
[----:B------:R-:W-:Y:S02]  /*60d0*/  USHF.R.U32.HI UR12, URZ, UR57, UR5 ;  /* 0x00000039ff0c7299 */ /* 0x000fe40008011605 */
[----:B------:R-:W-:Y:S01]  /*60e0*/  USEL UR6, UR37, UR6, !UP0 ;  /* 0x0000000625067287 */ /* 0x000fe2000c000000 */
[----:B------:R-:W-:Y:S02]  /*60f0*/  UMOV UR5, UR9 ;  /* 0x0000000900057c82 */ /* 0x000fe40008000000 */
[----:B------:R-:W-:Y:S01]  /*6100*/  UMOV UR10, UR11 ;  /* 0x0000000b000a7c82 */ /* 0x000fe20008000000 */
[----:B------:R-:W-:Y:S02]  /*6110*/  @UP2 USHF.R.U32.HI UR4, URZ, UR41, UR5 ;  /* 0x00000029ff042299 */ /* 0x000fe40008011605 */
[----:B------:R-:W-:Y:S02]  /*6120*/  @UP2 USHF.R.U32.HI UR7, URZ, UR41, UR10 ;  /* 0x00000029ff072299 */ /* 0x000fe4000801160a */
[----:B------:R-:W-:Y:S02]  /*6130*/  UIMAD UR4, UR45, UR4, URZ ;  /* 0x000000042d0472a4 */ /* 0x000fe4000f8e02ff */
        /* <DEDUP_REMOVED lines=8> */
[----:B------:R-:W-:Y:S02]  /*61c0*/  USEL UR11, UR6, UR4, !UP2 ;  /* 0x00000004060b7287 */ /* 0x000fe4000d000000 */
[----:B------:R-:W-:Y:S02]  /*61d0*/  UIADD3 UR8, UPT, UPT, -UR5, URZ, URZ ;  /* 0x000000ff05087290 */ /* 0x000fe4000fffe1ff */
[----:B------:R-:W-:Y:S01]  /*61e0*/  UIADD3 UR10, UPT, UPT, -UR11, URZ, URZ ;  /* 0x000000ff0b0a7290 */ /* 0x000fe2000fffe1ff */
[----:B------:R-:W-:Y:S01]  /*61f0*/  @!UP0 UMOV UR4, UR9 ;  /* 0x0000000900048c82 */ /* 0x000fe20008000000 */
[----:B------:R-:W-:Y:S02]  /*6200*/  UIADD3 UR9, UPT, UPT, -UR6, URZ, URZ ;  /* 0x000000ff06097290 */ /* 0x000fe4000fffe1ff */
[----:B------:R-:W-:Y:S02]  /*6210*/  @!UP0 USHF.R.U32.HI UR4, URZ, UR41, UR4 ;  /* 0x00000029ff048299 */ /* 0x000fe40008011604 */
[----:B------:R-:W-:Y:S02]  /*6220*/  UIMAD UR10, UR45, UR10, UR6 ;  /* 0x0000000a2d0a72a4 */ /* 0x000fe4000f8e0206 */
[----:B------:R-:W-:Y:S04]  /*6230*/  @!UP0 USEL UR4, UR5, UR4, !UP2 ;  /* 0x0000000405048287 */ /* 0x000fe8000d000000 */
[----:B------:R-:W-:Y:S02]  /*6240*/  @!UP0 UIMAD UR10, UR7, UR10, UR4 ;  /* 0x0000000a070a82a4 */ /* 0x000fe4000f8e0204 */
[----:B------:R-:W-:Y:S02]  /*6250*/  @!UP0 UIADD3 UR11, UPT, UPT, UR11, -UR4, URZ ;  /* 0x800000040b0b8290 */ /* 0x000fe4000fffe0ff */
[----:B------:R-:W-:Y:S02]  /*6260*/  UIMAD UR7, UR42, UR8, UR38 ;  /* 0x000000082a0772a4 */ /* 0x000fe4000f8e0226 */
[----:B------:R-:W-:Y:S02]  /*6270*/  @!UP0 UIMAD UR6, UR11, UR45, UR5 ;  /* 0x0000002d0b0682a4 */ /* 0x000fe4000f8e0205 */
[----:B------:R-:W-:Y:S01]  /*6280*/  UIMAD UR4, UR58, UR9, UR37 ;  /* 0x000000093a0472a4 */ /* 0x000fe2000f8e0225 */
[----:B------:R-:W-:Y:S02]  /*6290*/  @!UP0 UMOV UR5, UR10 ;  /* 0x0000000a00058c82 */ /* 0x000fe40008000000 */
[----:B------:R-:W-:Y:S02]  /*62a0*/  UIMAD UR38, UR5, UR42, UR7 ;  /* 0x0000002a052672a4 */ /* 0x000fe4000f8e0207 */
[----:B------:R-:W-:Y:S11]  /*62b0*/  UIMAD UR37, UR6, UR58, UR4 ;  /* 0x0000003a062572a4 */ /* 0x000ff6000f8e0204 */
[----:B------:R-:W-:Y:S01]  /*62c0*/  @!UPT UIADD3 URZ, UPT, UPT, URZ, URZ, URZ ;  /* 0x000000fffffff290 */ /* 0x000fe2000fffe0ff */
.L_x_106:
[----:B------:R-:W-:Y:S01]  /*62d0*/  UISETP.NE.AND UP0, UPT, UR39, 0x1, UPT ;  /* 0x000000012700788c */ /* 0x000fe2000bf05270 */
[----:B------:R-:W-:Y:S01]  /*62e0*/  LOP3.LUT P0, RZ, R52, 0x90, RZ, 0xc0, !PT ;  /* 0x0000009034ff7812 */ /* 0x000fe2000780c0ff */
[----:B------:R-:W-:Y:S01]  /*62f0*/  USHF.L.U32 UR50, UR20, 0x6, URZ ;  /* 0x0000000614327899 */ /* 0x000fe200080006ff */
[----:B------:R-:W-:Y:S01]  /*6300*/  BSSY.RECONVERGENT B6, `(.L_x_107) ;  /* 0x0000034000067945 */ /* 0x000fe20003800200 */
[----:B------:R-:W-:Y:S01]  /*6310*/  USHF.L.U32 UR49, UR24, 0x7, URZ ;  /* 0x0000000718317899 */ /* 0x000fe200080006ff */
[----:B------:R-:W-:Y:S06]  /*6320*/  IADD3 R55, PT, PT, R55, 0x1, RZ ;  /* 0x0000000137377810 */ /* 0x000fec0007ffe0ff */
[----:B------:R-:W2:Y:S01]  /*6330*/  @!UP0 LDCU.128 UR12, c[0x0][0xb10] ;  /* 0x00016200ff0c87ac */ /* 0x000ea20008000c00 */
[----:B------:R-:W3:Y:S01]  /*6340*/  @!UP0 LDCU UR5, c[0x0][0xb0c] ;  /* 0x00016180ff0587ac */ /* 0x000ee20008000800 */
[----:B------:R-:W4:Y:S01]  /*6350*/  @!UP0 LDCU UR10, c[0x0][0xb20] ;  /* 0x00016400ff0a87ac */ /* 0x000f220008000800 */
[----:B--2---:R-:W-:Y:S02]  /*6360*/  UIMAD.WIDE.U32 UR8, UR38, UR12, URZ ;  /* 0x0000000c260872a5 */ /* 0x004fe4000f8e00ff */
[----:B------:R-:W-:Y:S02]  /*6370*/  UIMAD.WIDE.U32 UR6, UR37, UR15, URZ ;  /* 0x0000000f250672a5 */ /* 0x000fe4000f8e00ff */
[----:B------:R-:W-:Y:S03]  /*6380*/  @!UP0 UISETP.NE.AND UP1, UPT, UR14, 0x1, UPT ;  /* 0x000000010e00888c */ /* 0x000fe6000bf25270 */
[----:B------:R-:W-:Y:S01]  /*6390*/  @!UP0 UMOV UR4, UR9 ;  /* 0x0000000900048c82 */ /* 0x000fe20008000000 */
[----:B---3--:R-:W-:Y:S02]  /*63a0*/  @!UP0 UISETP.NE.AND UP2, UPT, UR5, 0x1, UPT ;  /* 0x000000010500888c */ /* 0x008fe4000bf45270 */
[----:B------:R-:W-:Y:S01]  /*63b0*/  @!UP0 USHF.R.U32.HI UR4, URZ, UR13, UR4 ;  /* 0x0000000dff048299 */ /* 0x000fe20008011604 */
[----:B------:R-:W-:Y:S02]  /*63c0*/  @!UP0 UMOV UR6, UR7 ;  /* 0x0000000700068c82 */ /* 0x000fe40008000000 */
[----:B----4-:R-:W-:Y:S02]  /*63d0*/  @!UP0 USHF.R.U32.HI UR6, URZ, UR10, UR6 ;  /* 0x0000000aff068299 */ /* 0x010fe40008011606 */
[----:B------:R-:W-:Y:S02]  /*63e0*/  @!UP0 USEL UR7, UR38, UR4, !UP2 ;  /* 0x0000000426078287 */ /* 0x000fe4000d000000 */
[----:B------:R-:W-:Y:S04]  /*63f0*/  @!UP0 USEL UR6, UR37, UR6, !UP1 ;  /* 0x0000000625068287 */ /* 0x000fe8000c800000 */
[----:B------:R-:W-:Y:S02]  /*6400*/  @!UP0 UIADD3 UR4, UPT, UPT, -UR7, UR6, URZ ;  /* 0x0000000607048290 */ /* 0x000fe4000fffe1ff */
[----:B------:R-:W-:Y:S02]  /*6410*/  @!UP0 UIADD3 UR6, UPT, UPT, UR7, -UR6, URZ ;  /* 0x8000000607068290 */ /* 0x000fe4000fffe0ff */
[----:B------:R-:W-:Y:S02]  /*6420*/  @!UP0 UIMAD UR38, UR4, UR5, UR38 ;  /* 0x00000005042682a4 */ /* 0x000fe4000f8e0226 */
[----:B------:R-:W-:Y:S01]  /*6430*/  @!UP0 UIMAD UR37, UR6, UR14, UR37 ;  /* 0x0000000e062582a4 */ /* 0x000fe2000f8e0225 */
[----:B------:R-:W-:Y:S11]  /*6440*/  @!P0 BRA `(.L_x_108) ;  /* 0x00000000007c8947 */ /* 0x000ff60003800000 */
[----:B------:R-:W2:Y:S01]  /*6450*/  LDCU.64 UR8, c[0x4][0x80] ;  /* 0x01001000ff0877ac */ /* 0x000ea20008000a00 */
[----:B------:R-:W-:Y:S01]  /*6460*/  MOV R2, 0x0 ;  /* 0x0000000000027802 */ /* 0x000fe20000000f00 */
[----:B------:R-:W-:Y:S02]  /*6470*/  HFMA2 R12, -RZ, RZ, 0, 5.9604644775390625e-08 ;  /* 0x00000001ff0c7431 */ /* 0x000fe400000001ff */
[----:B------:R-:W-:Y:S01]  /*6480*/  IMAD.MOV.U32 R8, RZ, RZ, 0x70 ;  /* 0x00000070ff087424 */ /* 0x000fe200078e00ff */
[----:B------:R3:W4:Y:S01]  /*6490*/  LDC.64 R14, c[0x4][R2] ;  /* 0x01000000020e7b82 */ /* 0x0007220000000a00 */
[----:B------:R-:W1:Y:S01]  /*64a0*/  LDCU.64 UR6, c[0x4][0x88] ;  /* 0x01001100ff0677ac */ /* 0x000e620008000a00 */
[----:B------:R-:W-:Y:S01]  /*64b0*/  IMAD.MOV.U32 R13, RZ, RZ, RZ ;  /* 0x000000ffff0d7224 */ /* 0x000fe200078e00ff */
[----:B------:R-:W1:Y:S01]  /*64c0*/  LDCU.64 UR4, c[0x4][0x8] ;  /* 0x01000100ff0477ac */ /* 0x000e620008000a00 */
[----:B--2---:R-:W-:Y:S01]  /*64d0*/  MOV R5, UR9 ;  /* 0x0000000900057c02 */ /* 0x004fe20008000f00 */
[----:B------:R-:W-:Y:S01]  /*64e0*/  IMAD.U32 R4, RZ, RZ, UR8 ;  /* 0x00000008ff047e24 */ /* 0x000fe2000f8e00ff */
[----:B-1----:R-:W-:Y:S01]  /*64f0*/  MOV R7, UR7 ;  /* 0x0000000700077c02 */ /* 0x002fe20008000f00 */
[----:B------:R-:W-:Y:S01]  /*6500*/  IMAD.U32 R6, RZ, RZ, UR6 ;  /* 0x00000006ff067e24 */ /* 0x000fe2000f8e00ff */
[----:B------:R-:W-:Y:S01]  /*6510*/  MOV R11, UR5 ;  /* 0x00000005000b7c02 */ /* 0x000fe20008000f00 */
[----:B------:R-:W-:Y:S02]  /*6520*/  IMAD.U32 R10, RZ, RZ, UR4 ;  /* 0x00000004ff0a7e24 */ /* 0x000fe4000f8e00ff */
[----:B------:R-:W-:Y:S07]  /*6530*/  LEPC R20, `(.L_x_109) ;  /* 0x000000001014794e */ /* 0x000fee0000000000 */
[----:B---345:R-:W-:Y:S05]  /*6540*/  CALL.ABS.NOINC R14 ;  /* 0x000000000e007343 */ /* 0x038fea0003c00000 */
.L_x_109:
[----:B------:R-:W1:Y:S01]  /*6550*/  LDCU.64 UR8, c[0x4][0x80] ;  /* 0x01001000ff0877ac */ /* 0x000e620008000a00 */
[----:B------:R-:W2:Y:S01]  /*6560*/  LDC.64 R2, c[0x4][R2] ;  /* 0x0100000002027b82 */ /* 0x000ea20000000a00 */
[----:B------:R-:W-:Y:S02]  /*6570*/  HFMA2 R12, -RZ, RZ, 0, 5.9604644775390625e-08 ;  /* 0x00000001ff0c7431 */ /* 0x000fe400000001ff */
[----:B------:R-:W-:Y:S02]  /*6580*/  IMAD.MOV.U32 R8, RZ, RZ, 0x70 ;  /* 0x00000070ff087424 */ /* 0x000fe400078e00ff */
[----:B------:R-:W-:Y:S01]  /*6590*/  IMAD.MOV.U32 R13, RZ, RZ, RZ ;  /* 0x000000ffff0d7224 */ /* 0x000fe200078e00ff */
[----:B------:R-:W3:Y:S01]  /*65a0*/  LDCU.64 UR6, c[0x4][0x88] ;  /* 0x01001100ff0677ac */ /* 0x000ee20008000a00 */
[----:B------:R-:W4:Y:S01]  /*65b0*/  LDCU.64 UR4, c[0x4][0x8] ;  /* 0x01000100ff0477ac */ /* 0x000f220008000a00 */
[----:B-1----:R-:W-:Y:S02]  /*65c0*/  MOV R4, UR8 ;  /* 0x0000000800047c02 */ /* 0x002fe40008000f00 */
[----:B------:R-:W-:Y:S02]  /*65d0*/  MOV R5, UR9 ;  /* 0x0000000900057c02 */ /* 0x000fe40008000f00 */
[----:B---3--:R-:W-:Y:S01]  /*65e0*/  MOV R7, UR7 ;  /* 0x0000000700077c02 */ /* 0x008fe20008000f00 */
[----:B------:R-:W-:Y:S01]  /*65f0*/  IMAD.U32 R6, RZ, RZ, UR6 ;  /* 0x00000006ff067e24 */ /* 0x000fe2000f8e00ff */
[----:B----4-:R-:W-:Y:S01]  /*6600*/  MOV R11, UR5 ;  /* 0x00000005000b7c02 */ /* 0x010fe20008000f00 */
[----:B------:R-:W-:Y:S02]  /*6610*/  IMAD.U32 R10, RZ, RZ, UR4 ;  /* 0x00000004ff0a7e24 */ /* 0x000fe4000f8e00ff */
[----:B------:R-:W-:Y:S07]  /*6620*/  LEPC R20, `(.L_x_108) ;  /* 0x000000001014794e */ /* 0x000fee0000000000 */
[----:B--2---:R-:W-:Y:S05]  /*6630*/  CALL.ABS.NOINC R2 ;  /* 0x0000000002007343 */ /* 0x004fea0003c00000 */
.L_x_108:
[----:B------:R-:W-:Y:S05]  /*6640*/  BSYNC.RECONVERGENT B6 ;  /* 0x0000000000067941 */ /* 0x000fea0003800200 */
.L_x_107:
[----:B------:R-:W-:Y:S02]  /*6650*/  R2UR UR6, R51 ;  /* 0x00000000330672ca */ /* 0x000fe400000e0000 */
[----:B------:R-:W-:Y:S02]  /*6660*/  R2UR UR5, R49 ;  /* 0x00000000310572ca */ /* 0x000fe400000e0000 */
[----:B------:R-:W-:Y:S02]  /*6670*/  R2UR UR4, R48 ;  /* 0x00000000300472ca */ /* 0x000fe400000e0000 */
[----:B------:R-:W-:Y:S02]  /*6680*/  ISETP.NE.U32.AND P4, PT, R42, RZ, PT ;  /* 0x000000ff2a00720c */ /* 0x000fe40003f85070 */
[----:B------:R-:W-:Y:S02]  /*6690*/  ISETP.NE.U32.AND P2, PT, RZ, UR54, PT ;  /* 0x00000036ff007c0c */ /* 0x000fe4000bf45070 */
[----:B------:R-:W-:Y:S02]  /*66a0*/  ISETP.NE.AND.EX P4, PT, R43, RZ, PT, P4 ;  /* 0x000000ff2b00720c */ /* 0x000fe40003f85340 */
[----:B------:R-:W-:Y:S01]  /*66b0*/  ISETP.NE.AND.EX P2, PT, RZ, UR55, PT, P2 ;  /* 0x00000037ff007c0c */ /* 0x000fe2000bf45320 */
[----:B------:R-:W-:Y:S02]  /*66c0*/  UISETP.NE.AND UP2, UPT, UR6, URZ, UPT ;  /* 0x000000ff0600728c */ /* 0x000fe4000bf45270 */
[----:B------:R-:W-:Y:S04]  /*66d0*/  UISETP.NE.U32.AND UP0, UPT, UR5, URZ, UPT ;  /* 0x000000ff0500728c */ /* 0x000fe8000bf05070 */
[----:B------:R-:W-:Y:S01]  /*66e0*/  UISETP.NE.AND.EX UP1, UPT, UR4, URZ, UPT, UP0 ;  /* 0x000000ff0400728c */ /* 0x000fe2000bf25300 */
[----:B------:R-:W-:Y:S01]  /*66f0*/  PLOP3.LUT P1, PT, PT, PT, UP2, 0x80, 0x8 ;  /* 0x000000000008781c */ /* 0x000fe20003f2f028 */
[----:B------:R-:W-:Y:S03]  /*6700*/  UPLOP3.LUT UP0, UPT, UPT, UPT, UPT, 0x40, 0x4 ;  /* 0x000000000004789c */ /* 0x000fe60003f0e870 */
[----:B------:R-:W-:Y:S06]  /*6710*/  @UP2 UPLOP3.LUT UP0, UPT, UPT, UPT, UP1, 0x80, 0x8 ;  /* 0x000000000008289c */ /* 0x000fec0003f0f010 */
[----:B------:R-:W-:Y:S01]  /*6720*/  PLOP3.LUT P0, PT, PT, PT, UP0, 0x80, 0x8 ;  /* 0x000000000008781c */ /* 0x000fe20003f0f008 */
[----:B------:R-:W-:Y:S01]  /*6730*/  @!UPT UIADD3 URZ, UPT, UPT, URZ, URZ, URZ ;  /* 0x000000fffffff290 */ /* 0x000fe2000fffe0ff */
[----:B------:R-:W-:Y:S11]  /*6740*/  BRA.U !UP1, `(.L_x_110) ;  /* 0x0000000109407547 */ /* 0x000ff6000b800000 */
[----:B------:R-:W-:Y:S01]  /*6750*/  UISETP.NE.U32.AND UP0, UPT, UR54, URZ, UPT ;  /* 0x000000ff3600728c */ /* 0x000fe2000bf05070 */
[----:B------:R-:W-:Y:S01]  /*6760*/  R2UR UR6, R49 ;  /* 0x00000000310672ca */ /* 0x000fe200000e0000 */
[----:B------:R-:W2:Y:S01]  /*6770*/  LDCU.64 UR8, c[0x0][0x358] ;  /* 0x00006b00ff0877ac */ /* 0x000ea20008000a00 */
[----:B------:R-:W-:Y:S02]  /*6780*/  HFMA2 R46, -RZ, RZ, 0, 5.9604644775390625e-08 ;  /* 0x00000001ff2e7431 */ /* 0x000fe400000001ff */
[----:B-1----:R-:W-:Y:S01]  /*6790*/  IMAD.MOV.U32 R0, RZ, RZ, 0x1 ;  /* 0x00000001ff007424 */ /* 0x002fe200078e00ff */
[----:B------:R-:W-:Y:S06]  /*67a0*/  UISETP.NE.AND.EX UP0, UPT, UR55, URZ, UPT, UP0 ;  /* 0x000000ff3700728c */ /* 0x000fec000bf05300 */
[----:B------:R-:W-:Y:S05]  /*67b0*/  PLOP3.LUT P3, PT, PT, PT, UP0, 0x80, 0x8 ;  /* 0x000000000008781c */ /* 0x000fea0003f6f008 */
[----:B------:R-:W1:Y:S01]  /*67c0*/  @UP0 LDCU.64 UR4, c[0x0][0x888] ;  /* 0x00011100ff0407ac */ /* 0x000e620008000a00 */
[----:B------:R-:W-:Y:S07]  /*67d0*/  @UP0 UIMAD UR6, UR36, UR6, URZ ;  /* 0x00000006240602a4 */ /* 0x000fee000f8e02ff */
[----:B------:R-:W-:Y:S01]  /*67e0*/  @!P3 PRMT R46, R0, 0x7610, R46 ;  /* 0x00007610002eb816 */ /* 0x000fe2000000002e */
[----:B-1----:R-:W-:Y:S06]  /*67f0*/  @UP0 UIMAD.WIDE UR4, UR6, 0x4, UR4 ;  /* 0x00000004060408a5 */ /* 0x002fec000f8e0204 */
[----:B------:R-:W-:Y:S02]  /*6800*/  IMAD.U32 R2, RZ, RZ, UR4 ;  /* 0x00000004ff027e24 */ /* 0x000fe4000f8e00ff */
[----:B------:R-:W-:Y:S03]  /*6810*/  IMAD.U32 R3, RZ, RZ, UR5 ;  /* 0x00000005ff037e24 */ /* 0x000fe6000f8e00ff */
[----:B------:R-:W1:Y:S02]  /*6820*/  @!UP0 LDCU UR4, c[0x0][0x880] ;  /* 0x00011000ff0487ac */ /* 0x000e640008000800 */
[----:B--2--5:R2:W5:Y:S02]  /*6830*/  @P3 LDG.E R27, desc[UR8][R2.64] ;  /* 0x00000008021b3981 */ /* 0x024564000c1e1900 */
[----:B-12---:R-:W-:Y:S02]  /*6840*/  @!P3 MOV R27, UR4 ;  /* 0x00000004001bbc02 */ /* 0x006fe40008000f00 */
.L_x_110:
[----:B------:R-:W-:Y:S05]  /*6850*/  @!P4 BRA `(.L_x_111) ;  /* 0x000000000024c947 */ /* 0x000fea0003800000 */
[----:B------:R-:W-:Y:S01]  /*6860*/  ISETP.NE.U32.AND P3, PT, R40, RZ, PT ;  /* 0x000000ff2800720c */ /* 0x000fe20003f65070 */
[----:B------:R-:W2:Y:S03]  /*6870*/  LDCU.64 UR4, c[0x0][0x358] ;  /* 0x00006b00ff0477ac */ /* 0x000ea60008000a00 */
[----:B------:R-:W-:Y:S11]  /*6880*/  ISETP.NE.AND.EX P3, PT, R41, RZ, PT, P3 ;  /* 0x000000ff2900720c */ /* 0x000ff60003f65330 */
[----:B------:R-:W-:Y:S02]  /*6890*/  @!UPT UIADD3 URZ, UPT, UPT, URZ, URZ, URZ ;  /* 0x000000fffffff290 */ /* 0x000fe4000fffe0ff */
[----:B------:R-:W3:Y:S01]  /*68a0*/  @P3 LDC.64 R2, c[0x0][0x8a8] ;  /* 0x00022a00ff023b82 */ /* 0x000ee20000000a00 */
[----:B-1----:R-:W-:Y:S04]  /*68b0*/  @P3 IMAD R0, R42, UR36, RZ ;  /* 0x000000242a003c24 */ /* 0x002fe8000f8e02ff */
[----:B---3--:R-:W-:Y:S05]  /*68c0*/  @P3 IMAD.WIDE R2, R0, 0x4, R2 ;  /* 0x0000000400023825 */ /* 0x008fea00078e0202 */
[----:B--2--5:R2:W5:Y:S02]  /*68d0*/  @P3 LDG.E R24, desc[UR4][R2.64] ;  /* 0x0000000402183981 */ /* 0x024564000c1e1900 */
[----:B--2---:R-:W3:Y:S02]  /*68e0*/  @!P3 LDC R24, c[0x0][0x8a0] ;  /* 0x00022800ff18bb82 */ /* 0x004ee40000000800 */
.L_x_111:
[----:B-----5:R-:W-:Y:S01]  /*68f0*/  FSETP.NEU.AND P3, PT, R27, RZ, PT ;  /* 0x000000ff1b00720b */ /* 0x020fe20003f6d000 */
[----:B------:R-:W-:Y:S01]  /*6900*/  IMAD.SHL.U32 R56, R44, 0x2, RZ ;  /* 0x000000022c387824 */ /* 0x000fe200078e00ff */
[----:B------:R-:W-:Y:S01]  /*6910*/  SEL R3, RZ, 0xffffffff, P2 ;  /* 0xffffffffff037807 */ /* 0x000fe20001000000 */
[----:B------:R-:W-:Y:S01]  /*6920*/  BSSY B1, `(.L_x_112) ;  /* 0x0000034000017945 */ /* 0x000fe20003800000 */
[----:B------:R-:W-:Y:S01]  /*6930*/  @P1 LOP3.LUT P2, RZ, R46, 0xff, RZ, 0xc0, !PT ;  /* 0x000000ff2eff1812 */ /* 0x000fe2000784c0ff */
[----:B------:R-:W-:Y:S01]  /*6940*/  IMAD.MOV.U32 R63, RZ, RZ, 0x1 ;  /* 0x00000001ff3f7424 */ /* 0x000fe200078e00ff */
[----:B-1----:R-:W-:Y:S01]  /*6950*/  @P1 SEL R0, RZ, 0xffffffff, P3 ;  /* 0xffffffffff001807 */ /* 0x002fe20001800000 */
[C---:B------:R-:W-:Y:S01]  /*6960*/  IMAD R25, R22.reuse, 0x40, R23 ;  /* 0x0000004016197824 */ /* 0x040fe200078e0217 */
[----:B------:R-:W-:Y:S01]  /*6970*/  LOP3.LUT R59, R59, 0x1, RZ, 0x3c, !PT ;  /* 0x000000013b3b7812 */ /* 0x000fe200078e3cff */
[----:B------:R-:W-:Y:S01]  /*6980*/  IMAD.MOV.U32 R26, RZ, RZ, RZ ;  /* 0x000000ffff1a7224 */ /* 0x000fe200078e00ff */
[C---:B------:R-:W-:Y:S02]  /*6990*/  @P0 SEL R0, R3.reuse, R0, !P2 ;  /* 0x0000000003000207 */ /* 0x040fe40005000000 */
[----:B------:R-:W-:Y:S02]  /*69a0*/  CS2R R38, SRZ ;  /* 0x0000000000267805 */ /* 0x000fe4000001ff00 */
[----:B------:R-:W-:Y:S02]  /*69b0*/  LEA R53, R22, UR43, 0x3 ;  /* 0x0000002b16357c11 */ /* 0x000fe4000f8e18ff */
[----:B------:R-:W-:Y:S02]  /*69c0*/  CS2R R36, SRZ ;  /* 0x0000000000247805 */ /* 0x000fe4000001ff00 */
[----:B------:R-:W-:Y:S02]  /*69d0*/  @P1 LOP3.LUT R0, R0, 0x1, RZ, 0xc0, !PT ;  /* 0x0000000100001812 */ /* 0x000fe400078ec0ff */
[----:B------:R-:W-:Y:S02]  /*69e0*/  CS2R R30, SRZ ;  /* 0x00000000001e7805 */ /* 0x000fe4000001ff00 */
[----:B------:R-:W-:Y:S02]  /*69f0*/  PLOP3.LUT P2, PT, PT, PT, UP1, 0x80, 0x8 ;  /* 0x000000000008781c */ /* 0x000fe40003f4f018 */
[----:B------:R-:W-:Y:S02]  /*6a00*/  CS2R R28, SRZ ;  /* 0x00000000001c7805 */ /* 0x000fe4000001ff00 */
[----:B------:R-:W-:Y:S01]  /*6a10*/  ISETP.NE.U32.OR P6, PT, R0, 0x1, !P1 ;  /* 0x000000010000780c */ /* 0x000fe20004fc5470 */
[----:B------:R-:W-:Y:S01]  /*6a20*/  VIADD R62, R56, UR43 ;  /* 0x0000002b383e7c36 */ /* 0x000fe20008000000 */
[----:B------:R-:W-:Y:S02]  /*6a30*/  LOP3.LUT P4, R54, R46, 0xff, RZ, 0xc0, !PT ;  /* 0x000000ff2e367812 */ /* 0x000fe4000788c0ff */
[----:B------:R-:W-:Y:S02]  /*6a40*/  SEL R2, RZ, 0xffffffff, P3 ;  /* 0xffffffffff027807 */ /* 0x000fe40001800000 */
[----:B------:R-:W-:Y:S03]  /*6a50*/  P2R R61, PR, RZ, 0x40 ;  /* 0x00000040ff3d7803 */ /* 0x000fe60000000000 */
[----:B------:R-:W-:Y:S04]  /*6a60*/  @P2 SEL R2, R3, R2, !P4 ;  /* 0x0000000203022207 */ /* 0x000fe80006000000 */
[----:B------:R-:W-:Y:S02]  /*6a70*/  @P6 SHF.L.U32 R0, R59, 0x1f, RZ ;  /* 0x0000001f3b006819 */ /* 0x000fe400000006ff */
[----:B------:R-:W-:Y:S02]  /*6a80*/  LOP3.LUT R2, R2, 0x1, RZ, 0xc0, !PT ;  /* 0x0000000102027812 */ /* 0x000fe400078ec0ff */
[----:B------:R1:W2:Y:S02]  /*6a90*/  @P6 SYNCS.PHASECHK.TRANS64.TRYWAIT P1, [UR43+0x40], R0 ;  /* 0x00004000ff0065a7 */ /* 0x0002a4000802112b */
[----:B------:R-:W-:Y:S04]  /*6aa0*/  ISETP.NE.U32.AND P5, PT, R2, 0x1, PT ;  /* 0x000000010200780c */ /* 0x000fe80003fa5070 */
[----:B------:R-:W-:Y:S02]  /*6ab0*/  P2R R64, PR, RZ, 0x20 ;  /* 0x00000020ff407803 */ /* 0x000fe40000000000 */
[----:B-1----:R-:W-:Y:S04]  /*6ac0*/  SHF.L.U32 R0, R58, 0x1f, RZ ;  /* 0x0000001f3a007819 */ /* 0x002fe800000006ff */
[----:B------:R1:W4:Y:S01]  /*6ad0*/  SYNCS.PHASECHK.TRANS64.TRYWAIT P0, [R53+URZ+0xb0], R0 ;  /* 0x0000b000350075a7 */ /* 0x00032200080011ff */
[----:B--2---:R-:W-:Y:S01]  /*6ae0*/  @P6 SEL R63, RZ, 0x1, !P1 ;  /* 0x00000001ff3f6807 */ /* 0x004fe20004800000 */
[----:B-1----:R-:W-:Y:S06]  /*6af0*/  @!P6 BRA `(.L_x_113) ;  /* 0x000000000058e947 */ /* 0x002fec0003800000 */
[C---:B------:R-:W-:Y:S01]  /*6b00*/  VIADD R2, R62.reuse, 0x200 ;  /* 0x000002003e027836 */ /* 0x040fe20000000000 */
[----:B------:R-:W-:Y:S01]  /*6b10*/  LOP3.LUT P6, RZ, R45, 0x40, RZ, 0xc0, !PT ;  /* 0x000000402dff7812 */ /* 0x000fe200078cc0ff */
[----:B------:R-:W-:Y:S01]  /*6b20*/  BSSY B0, `(.L_x_114) ;  /* 0x000000e000007945 */ /* 0x000fe20003800000 */
[----:B------:R-:W-:Y:S01]  /*6b30*/  ISETP.NE.AND P2, PT, R63, RZ, PT ;  /* 0x000000ff3f00720c */ /* 0x000fe20003f45270 */
[----:B------:R-:W-:Y:S01]  /*6b40*/  @P5 VIADD R4, R62, 0x210 ;  /* 0x000002103e045836 */ /* 0x000fe20000000000 */
[----:B------:R-:W-:Y:S01]  /*6b50*/  PLOP3.LUT P1, PT, PT, PT, PT, 0x8, 0x80 ;  /* 0x000000000080781c */ /* 0x000fe20003f2e170 */
[----:B------:R-:W-:Y:S01]  /*6b60*/  IMAD.MOV.U32 R39, RZ, RZ, RZ ;  /* 0x000000ffff277224 */ /* 0x000fe200078e00ff */
[----:B------:R-:W-:Y:S02]  /*6b70*/  @P5 PLOP3.LUT P1, PT, P6, PT, PT, 0x80, 0x8 ;  /* 0x000000000008581c */ /* 0x000fe4000372f070 */
[----:B------:R-:W-:Y:S02]  /*6b80*/  CS2R R36, SRZ ;  /* 0x0000000000247805 */ /* 0x000fe4000001ff00 */
[----:B------:R-:W-:Y:S02]  /*6b90*/  CS2R R30, SRZ ;  /* 0x00000000001e7805 */ /* 0x000fe4000001ff00 */
[----:B------:R-:W-:Y:S07]  /*6ba0*/  CS2R R28, SRZ ;  /* 0x00000000001c7805 */ /* 0x000fee000001ff00 */
[----:B------:R-:W-:Y:S01]  /*6bb0*/  @P1 VIADD R4, R2, 0xfffffff0 ;  /* 0xfffffff002041836 */ /* 0x000fe20000000000 */
[----:B------:R-:W-:Y:S06]  /*6bc0*/  @P2 BRA `(.L_x_115) ;  /* 0x00000000000c2947 */ /* 0x000fec0003800000 */
[----:B------:R-:W-:Y:S04]  /*6bd0*/  SHF.L.U32 R3, R59, 0x1f, RZ ;  /* 0x0000001f3b037819 */ /* 0x000fe800000006ff */
[----:B------:R-:W1:Y:S02]  /*6be0*/  SYNCS.PHASECHK.TRANS64.TRYWAIT P1, [UR43+0x40], R3 ;  /* 0x00004003ff0075a7 */ /* 0x000e64000802112b */
[----:B-1----:R-:W-:Y:S05]  /*6bf0*/  @!P1 BRA `(.L_x_116) ;  /* 0x00000030004c9947 */ /* 0x002fea0003800000 */
.L_x_115:
[----:B------:R-:W-:Y:S05]  /*6c00*/  BSYNC B0 ;  /* 0x0000000000007941 */ /* 0x000fea0003800000 */
.L_x_114:
[----:B------:R-:W-:Y:S01]  /*6c10*/  ISETP.NE.AND P1, PT, R64, RZ, PT ;  /* 0x000000ff4000720c */ /* 0x000fe20003f25270 */
[----:B------:R-:W-:Y:S11]  /*6c20*/  HFMA2 R26, -RZ, RZ, 0, 5.9604644775390625e-08 ;  /* 0x00000001ff1a7431 */ /* 0x000ff600000001ff */
[----:B------:R-:W-:Y:S01]  /*6c30*/  @!UPT UIADD3 URZ, UPT, UPT, URZ, URZ, URZ ;  /* 0x000000fffffff290 */ /* 0x000fe2000fffe0ff */
[----:B------:R2:W1:Y:S04]  /*6c40*/  @P1 LDS.128 R36, [R4] ;  /* 0x0000000004241984 */ /* 0x0004680000000c00 */
[----:B------:R2:W1:Y:S02]  /*6c50*/  @P1 LDS.128 R28, [R56+UR43+0x200] ;  /* 0x0002002b381c1984 */ /* 0x0004640008000c00 */
.L_x_113:
[----:B------:R-:W-:Y:S05]  /*6c60*/  BSYNC B1 ;  /* 0x0000000000017941 */ /* 0x000fea0003800000 */
.L_x_112:
[----:B-1----:R-:W-:Y:S04]  /*6c70*/  SHF.R.U32.HI R2, RZ, 0x15, R25 ;  /* 0x00000015ff027819 */ /* 0x002fe80000011619 */
[----:B------:R-:W-:Y:S01]  /*6c80*/  LOP3.LUT P1, RZ, R2, 0x3, R47, 0x48, !PT ;  /* 0x0000000302ff7812 */ /* 0x000fe2000782482f */
[----:B------:R-:W-:Y:S01]  /*6c90*/  @!UPT UIADD3 URZ, UPT, UPT, URZ, URZ, URZ ;  /* 0x000000fffffff290 */ /* 0x000fe2000fffe0ff */
[----:B----4-:R-:W-:Y:S11]  /*6ca0*/  @P0 BRA `(.L_x_117) ;  /* 0x0000000000080947 */ /* 0x010ff60003800000 */
[----:B------:R-:W1:Y:S02]  /*6cb0*/  SYNCS.PHASECHK.TRANS64.TRYWAIT P0, [R53+URZ+0xb0], R0 ;  /* 0x0000b000350075a7 */ /* 0x000e6400080011ff */
[----:B-1----:R-:W-:Y:S05]  /*6cc0*/  @!P0 BRA `(.L_x_118) ;  /* 0x0000003000308947 */ /* 0x002fea0003800000 */
.L_x_117:
[----:B------:R-:W-:Y:S05]  /*6cd0*/  @!P1 BRA `(.L_x_119) ;  /* 0x0000000000409947 */ /* 0x000fea0003800000 */
[----:B------:R-:W4:Y:S01]  /*6ce0*/  LDCU.64 UR8, c[0x4][0x70] ;  /* 0x01000e00ff0877ac */ /* 0x000f220008000a00 */
[----:B------:R-:W-:Y:S01]  /*6cf0*/  MOV R3, 0x0 ;  /* 0x0000000000037802 */ /* 0x000fe20000000f00 */
[----:B------:R-:W-:Y:S02]  /*6d00*/  HFMA2 R12, -RZ, RZ, 0, 5.9604644775390625e-08 ;  /* 0x00000001ff0c7431 */ /* 0x000fe400000001ff */
[----:B------:R-:W-:Y:S02]  /*6d10*/  IMAD.MOV.U32 R8, RZ, RZ, 0x192 ;  /* 0x00000192ff087424 */ /* 0x000fe400078e00ff */
[----:B------:R-:W-:Y:S01]  /*6d20*/  IMAD.MOV.U32 R13, RZ, RZ, RZ ;  /* 0x000000ffff0d7224 */ /* 0x000fe200078e00ff */
[----:B------:R-:W5:Y:S01]  /*6d30*/  LDCU.64 UR6, c[0x4][0x78] ;  /* 0x01000f00ff0677ac */ /* 0x000f620008000a00 */
[----:B------:R-:W1:Y:S01]  /*6d40*/  LDC.64 R2, c[0x4][R3] ;  /* 0x0100000003027b82 */ /* 0x000e620000000a00 */
[----:B------:R-:W3:Y:S01]  /*6d50*/  LDCU.64 UR4, c[0x4][0x10] ;  /* 0x01000200ff0477ac */ /* 0x000ee20008000a00 */
[----:B----4-:R-:W-:Y:S01]  /*6d60*/  MOV R5, UR9 ;  /* 0x0000000900057c02 */ /* 0x010fe20008000f00 */
[----:B--2---:R-:W-:Y:S01]  /*6d70*/  IMAD.U32 R4, RZ, RZ, UR8 ;  /* 0x00000008ff047e24 */ /* 0x004fe2000f8e00ff */
[----:B-----5:R-:W-:Y:S01]  /*6d80*/  MOV R7, UR7 ;  /* 0x0000000700077c02 */ /* 0x020fe20008000f00 */
[----:B------:R-:W-:Y:S01]  /*6d90*/  IMAD.U32 R6, RZ, RZ, UR6 ;  /* 0x00000006ff067e24 */ /* 0x000fe2000f8e00ff */
[----:B---3--:R-:W-:Y:S01]  /*6da0*/  MOV R11, UR5 ;  /* 0x00000005000b7c02 */ /* 0x008fe20008000f00 */
[----:B------:R-:W-:Y:S02]  /*6db0*/  IMAD.U32 R10, RZ, RZ, UR4 ;  /* 0x00000004ff0a7e24 */ /* 0x000fe4000f8e00ff */
[----:B------:R-:W-:Y:S07]  /*6dc0*/  LEPC R20, `(.L_x_119) ;  /* 0x000000001014794e */ /* 0x000fee0000000000 */
[----:B-1----:R-:W-:Y:S05]  /*6dd0*/  CALL.ABS.NOINC R2 ;  /* 0x0000000002007343 */ /* 0x002fea0003c00000 */
.L_x_119:
[----:B------:R-:W-:Y:S01]  /*6de0*/  SHF.L.U32 R3, R28, 0x10, RZ ;  /* 0x000000101c037819 */ /* 0x000fe200000006ff */
[----:B------:R-:W-:Y:S05]  /*6df0*/  WARPSYNC.ALL ;  /* 0x0000000000007948 */ /* 0x000fea0003800000 */
[----:B------:R-:W-:Y:S01]  /*6e00*/  R2UR UR4, R25 ;  /* 0x00000000190472ca */ /* 0x000fe200000e0000 */
[----:B------:R-:W-:Y:S01]  /*6e10*/  BSSY.RECONVERGENT B0, `(.L_x_120) ;  /* 0x0000057000007945 */ /* 0x000fe20003800200 */
[C---:B------:R-:W-:Y:S02]  /*6e20*/  SHF.L.U32 R20, R29.reuse, 0x10, RZ ;  /* 0x000000101d147819 */ /* 0x040fe400000006ff */
[----:B------:R-:W-:Y:S02]  /*6e30*/  LOP3.LUT R21, R29, 0xffff0000, RZ, 0xc0, !PT ;  /* 0xffff00001d157812 */ /* 0x000fe400078ec0ff */
[----:B------:R-:W-:Y:S02]  /*6e40*/  MOV R65, 0x10 ;  /* 0x0000001000417802 */ /* 0x000fe40000000f00 */
[----:B------:R-:W-:Y:S02]  /*6e50*/  LOP3.LUT P6, RZ, R45, 0x40, RZ, 0xc0, !PT ;  /* 0x000000402dff7812 */ /* 0x000fe400078cc0ff */
[----:B------:R-:W-:Y:S02]  /*6e60*/  ISETP.NE.AND P0, PT, R60, RZ, PT ;  /* 0x000000ff3c00720c */ /* 0x000fe40003f05270 */
[----:B------:R-:W-:Y:S01]  /*6e70*/  SEL R65, R65, 0xfffffff0, !P6 ;  /* 0xfffffff041417807 */ /* 0x000fe20007000000 */
[----:B--2---:R-:W1:Y:S03]  /*6e80*/  LDTM.x16 R4, tmem[UR4] ;  /* 0x00000004000479ee */ /* 0x004e660008240000 */
[----:B------:R-:W-:Y:S01]  /*6e90*/  IADD3 R62, PT, PT, R62, R65, RZ ;  /* 0x000000413e3e7210 */ /* 0x000fe20007ffe0ff */
[----:B-1-3--:R-:W-:Y:S01]  /*6ea0*/  FMUL R0, R24, R4 ;  /* 0x0000000418007220 */ /* 0x00afe20000400000 */
[----:B------:R-:W-:Y:S01]  /*6eb0*/  LOP3.LUT R4, R28, 0xffff0000, RZ, 0xc0, !PT ;  /* 0xffff00001c047812 */ /* 0x000fe200078ec0ff */
[C---:B------:R-:W-:Y:S01]  /*6ec0*/  FMUL R2, R24.reuse, R5 ;  /* 0x0000000518027220 */ /* 0x040fe20000400000 */
[C---:B------:R-:W-:Y:S01]  /*6ed0*/  FMUL R7, R24.reuse, R7 ;  /* 0x0000000718077220 */ /* 0x040fe20000400000 */
[C---:B------:R-:W-:Y:S01]  /*6ee0*/  FFMA R0, R27.reuse, R3, R0 ;  /* 0x000000031b007223 */ /* 0x040fe20000000000 */
[C---:B------:R-:W-:Y:S01]  /*6ef0*/  FMUL R3, R24.reuse, R6 ;  /* 0x0000000618037220 */ /* 0x040fe20000400000 */
[C---:B------:R-:W-:Y:S01]  /*6f00*/  FFMA R2, R27.reuse, R4, R2 ;  /* 0x000000041b027223 */ /* 0x040fe20000000002 */
[C---:B------:R-:W-:Y:S01]  /*6f10*/  FMUL R4, R24.reuse, R8 ;  /* 0x0000000818047220 */ /* 0x040fe20000400000 */
[C---:B------:R-:W-:Y:S01]  /*6f20*/  FMUL R8, R24.reuse, R12 ;  /* 0x0000000c18087220 */ /* 0x040fe20000400000 */
[----:B------:R-:W-:Y:S01]  /*6f30*/  FMUL R12, R24, R16 ;  /* 0x00000010180c7220 */ /* 0x000fe20000400000 */
[----:B------:R-:W-:Y:S01]  /*6f40*/  SHF.L.U32 R16, R30, 0x10, RZ ;  /* 0x000000101e107819 */ /* 0x000fe200000006ff */
[C---:B------:R-:W-:Y:S01]  /*6f50*/  FFMA R3, R27.reuse, R20, R3 ;  /* 0x000000141b037223 */ /* 0x040fe20000000003 */
[----:B------:R-:W-:Y:S01]  /*6f60*/  F2FP.BF16.F32.PACK_AB R32, R2, R0 ;  /* 0x000000000220723e */ /* 0x000fe200000010ff */
[----:B------:R-:W-:Y:S01]  /*6f70*/  FFMA R7, R27, R21, R7 ;  /* 0x000000151b077223 */ /* 0x000fe20000000007 */
[----:B------:R-:W-:Y:S01]  /*6f80*/  LOP3.LUT R0, R30, 0xffff0000, RZ, 0xc0, !PT ;  /* 0xffff00001e007812 */ /* 0x000fe200078ec0ff */
[C---:B------:R-:W-:Y:S01]  /*6f90*/  FMUL R5, R24.reuse, R9 ;  /* 0x0000000918057220 */ /* 0x040fe20000400000 */
[----:B------:R-:W-:Y:S01]  /*6fa0*/  SHF.L.U32 R2, R31, 0x10, RZ ;  /* 0x000000101f027819 */ /* 0x000fe200000006ff */
[----:B------:R-:W-:Y:S01]  /*6fb0*/  FFMA R4, R27, R16, R4 ;  /* 0x000000101b047223 */ /* 0x000fe20000000004 */
[----:B------:R-:W-:Y:S01]  /*6fc0*/  LOP3.LUT R16, R31, 0xffff0000, RZ, 0xc0, !PT ;  /* 0xffff00001f107812 */ /* 0x000fe200078ec0ff */
[C---:B------:R-:W-:Y:S01]  /*6fd0*/  FMUL R6, R24.reuse, R10 ;  /* 0x0000000a18067220 */ /* 0x040fe20000400000 */
[----:B------:R-:W-:Y:S01]  /*6fe0*/  F2FP.BF16.F32.PACK_AB R33, R7, R3 ;  /* 0x000000030721723e */ /* 0x000fe200000010ff */
[C---:B------:R-:W-:Y:S01]  /*6ff0*/  FFMA R5, R27.reuse, R0, R5 ;  /* 0x000000001b057223 */ /* 0x040fe20000000005 */
[----:B------:R-:W-:Y:S01]  /*7000*/  FMUL R11, R24, R11 ;  /* 0x0000000b180b7220 */ /* 0x000fe20000400000 */
[C---:B------:R-:W-:Y:S01]  /*7010*/  SHF.L.U32 R0, R36.reuse, 0x10, RZ ;  /* 0x0000001024007819 */ /* 0x040fe200000006ff */
[C---:B------:R-:W-:Y:S01]  /*7020*/  FFMA R6, R27.reuse, R2, R6 ;  /* 0x000000021b067223 */ /* 0x040fe20000000006 */
[----:B------:R-:W-:Y:S01]  /*7030*/  LOP3.LUT R2, R36, 0xffff0000, RZ, 0xc0, !PT ;  /* 0xffff000024027812 */ /* 0x000fe200078ec0ff */
[----:B------:R-:W-:Y:S01]  /*7040*/  FFMA R11, R27, R16, R11 ;  /* 0x000000101b0b7223 */ /* 0x000fe2000000000b */
[C---:B------:R-:W-:Y:S01]  /*7050*/  FMUL R9, R24.reuse, R13 ;  /* 0x0000000d18097220 */ /* 0x040fe20000400000 */
[----:B------:R-:W-:Y:S01]  /*7060*/  SHF.L.U32 R3, R37, 0x10, RZ ;  /* 0x0000001025037819 */ /* 0x000fe200000006ff */
[----:B------:R-:W-:Y:S01]  /*7070*/  FFMA R8, R27, R0, R8 ;  /* 0x000000001b087223 */ /* 0x000fe20000000008 */
[C---:B------:R-:W-:Y:S01]  /*7080*/  FMUL R10, R24.reuse, R14 ;  /* 0x0000000e180a7220 */ /* 0x040fe20000400000 */
[----:B------:R-:W-:Y:S01]  /*7090*/  LOP3.LUT R0, R37, 0xffff0000, RZ, 0xc0, !PT ;  /* 0xffff000025007812 */ /* 0x000fe200078ec0ff */
[----:B------:R-:W-:Y:S01]  /*70a0*/  FMUL R15, R24, R15 ;  /* 0x0000000f180f7220 */ /* 0x000fe20000400000 */
[C---:B------:R-:W-:Y:S01]  /*70b0*/  FFMA R9, R27.reuse, R2, R9 ;  /* 0x000000021b097223 */ /* 0x040fe20000000009 */
[C---:B------:R-:W-:Y:S01]  /*70c0*/  FFMA R10, R27.reuse, R3, R10 ;  /* 0x000000031b0a7223 */ /* 0x040fe2000000000a */
[----:B------:R-:W-:Y:S01]  /*70d0*/  SHF.L.U32 R2, R38, 0x10, RZ ;  /* 0x0000001026027819 */ /* 0x000fe200000006ff */
[----:B------:R-:W-:Y:S01]  /*70e0*/  FFMA R15, R27, R0, R15 ;  /* 0x000000001b0f7223 */ /* 0x000fe2000000000f */
[----:B------:R-:W-:Y:S01]  /*70f0*/  F2FP.BF16.F32.PACK_AB R34, R5, R4 ;  /* 0x000000040522723e */ /* 0x000fe200000010ff */
[----:B------:R-:W-:Y:S01]  /*7100*/  FMUL R13, R24, R17 ;  /* 0x00000011180d7220 */ /* 0x000fe20000400000 */
[----:B------:R-:W-:Y:S01]  /*7110*/  LOP3.LUT R3, R38, 0xffff0000, RZ, 0xc0, !PT ;  /* 0xffff000026037812 */ /* 0x000fe200078ec0ff */
[C---:B------:R-:W-:Y:S01]  /*7120*/  FMUL R14, R24.reuse, R18 ;  /* 0x00000012180e7220 */ /* 0x040fe20000400000 */
[C---:B------:R-:W-:Y:S01]  /*7130*/  SHF.L.U32 R4, R39.reuse, 0x10, RZ ;  /* 0x0000001027047819 */ /* 0x040fe200000006ff */
[----:B------:R-:W-:Y:S01]  /*7140*/  FMUL R19, R24, R19 ;  /* 0x0000001318137220 */ /* 0x000fe20000400000 */
[----:B------:R-:W-:Y:S01]  /*7150*/  LOP3.LUT R0, R39, 0xffff0000, RZ, 0xc0, !PT ;  /* 0xffff000027007812 */ /* 0x000fe200078ec0ff */
[----:B------:R-:W-:Y:S01]  /*7160*/  FFMA R12, R27, R2, R12 ;  /* 0x000000021b0c7223 */ /* 0x000fe2000000000c */
[----:B------:R-:W-:Y:S01]  /*7170*/  F2FP.BF16.F32.PACK_AB R35, R11, R6 ;  /* 0x000000060b23723e */ /* 0x000fe200000010ff */
[C---:B------:R-:W-:Y:S01]  /*7180*/  FFMA R13, R27.reuse, R3, R13 ;  /* 0x000000031b0d7223 */ /* 0x040fe2000000000d */
[C---:B------:R-:W-:Y:S01]  /*7190*/  FFMA R14, R27.reuse, R4, R14 ;  /* 0x000000041b0e7223 */ /* 0x040fe2000000000e */
[----:B------:R-:W-:Y:S01]  /*71a0*/  FFMA R19, R27, R0, R19 ;  /* 0x000000001b137223 */ /* 0x000fe20000000013 */
[----:B------:R-:W-:Y:S01]  /*71b0*/  F2FP.BF16.F32.PACK_AB R8, R9, R8 ;  /* 0x000000080908723e */ /* 0x000fe200000010ff */
[----:B------:R1:W-:Y:S01]  /*71c0*/  STS.128 [R56+UR43+0x200], R32 ;  /* 0x0002002038007988 */ /* 0x0003e20008000c2b */
[----:B------:R-:W-:Y:S02]  /*71d0*/  F2FP.BF16.F32.PACK_AB R9, R15, R10 ;  /* 0x0000000a0f09723e */ /* 0x000fe400000010ff */
[----:B------:R-:W-:Y:S02]  /*71e0*/  F2FP.BF16.F32.PACK_AB R10, R13, R12 ;  /* 0x0000000c0d0a723e */ /* 0x000fe400000010ff */
[----:B------:R-:W-:Y:S05]  /*71f0*/  F2FP.BF16.F32.PACK_AB R11, R19, R14 ;  /* 0x0000000e130b723e */ /* 0x000fea00000010ff */
[----:B------:R1:W-:Y:S01]  /*7200*/  STS.128 [R62+0x200], R8 ;  /* 0x000200083e007388 */ /* 0x0003e20000000c00 */
[----:B------:R-:W-:Y:S01]  /*7210*/  @!PT LDS RZ, [RZ] ;  /* 0x00000000fffff984 */ /* 0x000fe20000000800 */
[----:B------:R-:W-:Y:S01]  /*7220*/  @!PT LDS RZ, [RZ] ;  /* 0x00000000fffff984 */ /* 0x000fe20000000800 */
[----:B------:R-:W-:Y:S01]  /*7230*/  @!PT LDS RZ, [RZ] ;  /* 0x00000000fffff984 */ /* 0x000fe20000000800 */
[----:B------:R-:W-:Y:S01]  /*7240*/  @!PT LDS RZ, [RZ] ;  /* 0x00000000fffff984 */ /* 0x000fe20000000800 */
[----:B------:R2:W-:Y:S07]  /*7250*/  MEMBAR.ALL.CTA ;  /* 0x0000000000007992 */ /* 0x0005ee0000008000 */
[----:B--2---:R-:W2:Y:S02]  /*7260*/  FENCE.VIEW.ASYNC.S ;  /* 0x00000000000073c6 */ /* 0x004ea40000000000 */
[----:B--2---:R-:W-:Y:S06]  /*7270*/  BAR.SYNC.DEFER_BLOCKING 0x1, 0x80 ;  /* 0x0042000000007b1d */ /* 0x004fec0000010000 */
[----:B------:R-:W-:Y:S05]  /*7280*/  @P0 BRA `(.L_x_121) ;  /* 0x00000000003c0947 */ /* 0x000fea0003800000 */
[----:B------:R-:W2:Y:S01]  /*7290*/  LDCU.64 UR6, c[0x0][0x348] ;  /* 0x00006900ff0677ac */ /* 0x000ea20008000a00 */
[----:B------:R-:W-:Y:S01]  /*72a0*/  UIADD3 UR4, UPT, UPT, UR43, 0x200, URZ ;  /* 0x000002002b047890 */ /* 0x000fe2000fffe0ff */
[----:B------:R-:W-:Y:S01]  /*72b0*/  UMOV UR51, UR36 ;  /* 0x0000002400337c82 */ /* 0x000fe20008000000 */
[----:B------:R-:W-:Y:S02]  /*72c0*/  UIADD3 UR9, UPT, UPT, UR49, 0x40, URZ ;  /* 0x0000004031097890 */ /* 0x000fe4000fffe0ff */
[----:B------:R-:W-:Y:S02]  /*72d0*/  UIADD3 UR8, UPT, UPT, UR43, 0xa00, URZ ;  /* 0x00000a002b087890 */ /* 0x000fe4000fffe0ff */
[----:B------:R-:W-:Y:S01]  /*72e0*/  MOV R52, UR4 ;  /* 0x0000000400347c02 */ /* 0x000fe20008000f00 */
[----:B------:R-:W-:Y:S01]  /*72f0*/  UMOV UR10, UR50 ;  /* 0x00000032000a7c82 */ /* 0x000fe20008000000 */
[----:B------:R-:W-:Y:S02]  /*7300*/  UMOV UR11, UR36 ;  /* 0x00000024000b7c82 */ /* 0x000fe40008000000 */
[----:B------:R-:W-:Y:S01]  /*7310*/  R2UR UR48, R52 ;  /* 0x00000000343072ca */ /* 0x000fe200000e0000 */
[----:B--2---:R-:W-:Y:S04]  /*7320*/  UIADD3 UR4, UP0, UPT, UR6, 0x680, URZ ;  /* 0x0000068006047890 */ /* 0x004fe8000ff1e0ff */
[----:B------:R-:W-:Y:S09]  /*7330*/  UIADD3.X UR5, UPT, UPT, URZ, UR7, URZ, UP0, !UPT ;  /* 0x00000007ff057290 */ /* 0x000ff200087fe4ff */
[----:B------:R2:W-:Y:S01]  /*7340*/  UTMASTG.3D [UR48], [UR4] ;  /* 0x00000030040073b5 */ /* 0x0005e20008010000 */
[----:B------:R2:W-:Y:S01]  /*7350*/  UTMASTG.3D [UR8], [UR4] ;  /* 0x00000008040073b5 */ /* 0x0005e20008010000 */
[----:B------:R0:W-:Y:S01]  /*7360*/  UTMACMDFLUSH ;  /* 0x00000000000079b7 */ /* 0x0001e20000000000 */
[----:B--2---:R-:W-:Y:S04]  /*7370*/  DEPBAR.LE SB0, 0x1 ;  /* 0x000080400000791a */ /* 0x004fe80000000000 */
.L_x_121:
[----:B------:R-:W-:Y:S05]  /*7380*/  BSYNC.RECONVERGENT B0 ;  /* 0x0000000000007941 */ /* 0x000fea0003800200 */
.L_x_120:
[----:B------:R-:W-:Y:S01]  /*7390*/  BAR.SYNC.DEFER_BLOCKING 0x1, 0x80 ;  /* 0x0042000000007b1d */ /* 0x000fe20000010000 */
[----:B------:R-:W-:Y:S01]  /*73a0*/  ISETP.NE.AND P1, PT, R61, RZ, PT ;  /* 0x000000ff3d00720c */ /* 0x000fe20003f25270 */
[----:B------:R-:W-:Y:S01]  /*73b0*/  UISETP.NE.AND UP0, UPT, UR52, URZ, UPT ;  /* 0x000000ff3400728c */ /* 0x000fe2000bf05270 */
[----:B------:R-:W-:Y:S11]  /*73c0*/  LEA R2, R26, UR43, 0x3 ;  /* 0x0000002b1a027c11 */ /* 0x000ff6000f8e18ff */
[----:B------:R-:W-:Y:S01]  /*73d0*/  @P1 SHF.L.U32 R3, R59, 0x1f, RZ ;  /* 0x0000001f3b031819 */ /* 0x000fe200000006ff */
[----:B------:R-:W-:Y:S06]  /*73e0*/  BRA.U !UP0, `(.L_x_122) ;  /* 0x0000000108247547 */ /* 0x000fec000b800000 */
[----:B------:R-:W-:Y:S01]  /*73f0*/  IMAD.U32 R4, RZ, RZ, UR46 ;  /* 0x0000002eff047e24 */ /* 0x000fe2000f8e00ff */
[----:B------:R-:W-:Y:S01]  /*7400*/  MOV R0, UR47 ;  /* 0x0000002f00007c02 */ /* 0x000fe20008000f00 */
[----:B------:R-:W-:Y:S03]  /*7410*/  UIADD3 UR4, UPT, UPT, UR46, 0x1, URZ ;  /* 0x000000012e047890 */ /* 0x000fe6000fffe0ff */
[----:B------:R-:W-:Y:S01]  /*7420*/  @P1 LEA R4, R4, UR43, 0x3 ;  /* 0x0000002b04041c11 */ /* 0x000fe2000f8e18ff */
[----:B------:R-:W-:Y:S04]  /*7430*/  UISETP.NE.AND UP0, UPT, UR4, 0x4, UPT ;  /* 0x000000040400788c */ /* 0x000fe8000bf05270 */
[----:B------:R-:W-:Y:S01]  /*7440*/  @P1 VIADD R4, R4, 0x60 ;  /* 0x0000006004041836 */ /* 0x000fe20000000000 */
[----:B------:R-:W-:Y:S04]  /*7450*/  USEL UR46, UR4, URZ, UP0 ;  /* 0x000000ff042e7287 */ /* 0x000fe80008000000 */
[----:B------:R-:W-:Y:S04]  /*7460*/  @P1 PRMT R0, R0, 0x654, R4 ;  /* 0x0000065400001816 */ /* 0x000fe80000000004 */
[----:B------:R2:W-:Y:S04]  /*7470*/  @P1 SYNCS.ARRIVE.TRANS64.RED.A1T0 RZ, [R0+URZ], RZ ;  /* 0x000000ff00ff19a7 */ /* 0x0005e800081004ff */
.L_x_122:
[----:B------:R-:W3:Y:S01]  /*7480*/  @P1 SYNCS.PHASECHK.TRANS64.TRYWAIT P0, [R2+URZ+0x40], R3 ;  /* 0x00004003020015a7 */ /* 0x000ee200080011ff */
[----:B------:R-:W-:Y:S01]  /*7490*/  BSSY B1, `(.L_x_123) ;  /* 0x0000012000017945 */ /* 0x000fe20003800000 */
[----:B---3--:R-:W-:Y:S03]  /*74a0*/  @P1 SEL R63, RZ, 0x1, !P0 ;  /* 0x00000001ff3f1807 */ /* 0x008fe60004000000 */
[----:B------:R-:W-:Y:S05]  /*74b0*/  @!P1 BRA `(.L_x_124) ;  /* 0x00000000003c9947 */ /* 0x000fea0003800000 */
[----:B------:R-:W-:Y:S01]  /*74c0*/  ISETP.NE.AND P1, PT, R64, RZ, PT ;  /* 0x000000ff4000720c */ /* 0x000fe20003f25270 */
[----:B------:R-:W-:Y:S01]  /*74d0*/  BSSY B0, `(.L_x_125) ;  /* 0x0000009000007945 */ /* 0x000fe20003800000 */
[----:B------:R-:W-:Y:S11]  /*74e0*/  ISETP.NE.AND P0, PT, R63, RZ, PT ;  /* 0x000000ff3f00720c */ /* 0x000ff60003f05270 */
[----:B------:R-:W-:Y:S05]  /*74f0*/  @P1 IMAD R4, R26, 0x1000, R56 ;  /* 0x000010001a041824 */ /* 0x000fea00078e0238 */
[----:B------:R-:W-:Y:S05]  /*7500*/  @P1 IADD3 R3, PT, PT, R4, UR43, RZ ;  /* 0x0000002b04031c10 */ /* 0x000fea000fffe0ff */
[----:B------:R-:W-:Y:S01]  /*7510*/  @P1 IMAD.IADD R3, R65, 0x1, R3 ;  /* 0x0000000141031824 */ /* 0x000fe200078e0203 */
[----:B------:R-:W-:Y:S06]  /*7520*/  @P0 BRA `(.L_x_126) ;  /* 0x00000000000c0947 */ /* 0x000fec0003800000 */
[----:B--2---:R-:W-:Y:S04]  /*7530*/  SHF.L.U32 R0, R59, 0x1f, RZ ;  /* 0x0000001f3b007819 */ /* 0x004fe800000006ff */
[----:B------:R-:W2:Y:S02]  /*7540*/  SYNCS.PHASECHK.TRANS64.TRYWAIT P0, [R2+URZ+0x40], R0 ;  /* 0x00004000020075a7 */ /* 0x000ea400080011ff */
[----:B--2---:R-:W-:Y:S05]  /*7550*/  @!P0 BRA `(.L_x_127) ;  /* 0x0000002800208947 */ /* 0x004fea0003800000 */
.L_x_126:
[----:B------:R-:W-:Y:S05]  /*7560*/  BSYNC B0 ;  /* 0x0000000000007941 */ /* 0x000fea0003800000 */
.L_x_125:
[----:B------:R-:W-:Y:S02]  /*7570*/  ISETP.NE.AND P0, PT, R64, RZ, PT ;  /* 0x000000ff4000720c */ /* 0x000fe40003f05270 */
[----:B------:R-:W-:Y:S11]  /*7580*/  IADD3 R26, PT, PT, R26, 0x1, RZ ;  /* 0x000000011a1a7810 */ /* 0x000ff60007ffe0ff */
[----:B------:R3:W4:Y:S04]  /*7590*/  @P0 LDS.128 R28, [R4+UR43+0x200] ;  /* 0x0002002b041c0984 */ /* 0x0007280008000c00 */
[----:B------:R3:W1:Y:S02]  /*75a0*/  @P0 LDS.128 R36, [R3+0x200] ;  /* 0x0002000003240984 */ /* 0x0006640000000c00 */
.L_x_124:
[----:B------:R-:W-:Y:S05]  /*75b0*/  BSYNC B1 ;  /* 0x0000000000017941 */ /* 0x000fea0003800000 */
.L_x_123:
[----:B--2---:R-:W-:Y:S05]  /*75c0*/  VIADD R0, R25, 0x10 ;  /* 0x0000001019007836 */ /* 0x004fea0000000000 */
[----:B------:R-:W-:Y:S04]  /*75d0*/  SHF.R.U32.HI R0, RZ, 0x15, R0 ;  /* 0x00000015ff007819 */ /* 0x000fe80000011600 */
[----:B------:R-:W-:Y:S11]  /*75e0*/  LOP3.LUT P0, RZ, R0, 0x3, R47, 0x48, !PT ;  /* 0x0000000300ff7812 */ /* 0x000ff6000780482f */
[----:B------:R-:W-:Y:S02]  /*75f0*/  @!UPT UIADD3 URZ, UPT, UPT, URZ, URZ, URZ ;  /* 0x000000fffffff290 */ /* 0x000fe4000fffe0ff */
[----:B------:R-:W-:Y:S05]  /*7600*/  @!P0 BRA `(.L_x_128) ;  /* 0x0000000000408947 */ /* 0x000fea0003800000 */
[----:B------:R-:W2:Y:S01]  /*7610*/  LDCU.64 UR8, c[0x4][0x70] ;  /* 0x01000e00ff0877ac */ /* 0x000ea20008000a00 */
[----:B---3--:R-:W-:Y:S01]  /*7620*/  MOV R3, 0x0 ;  /* 0x0000000000037802 */ /* 0x008fe20000000f00 */
[----:B------:R-:W-:Y:S02]  /*7630*/  HFMA2 R12, -RZ, RZ, 0, 5.9604644775390625e-08 ;  /* 0x00000001ff0c7431 */ /* 0x000fe400000001ff */
[----:B-1----:R-:W-:Y:S02]  /*7640*/  IMAD.MOV.U32 R8, RZ, RZ, 0x192 ;  /* 0x00000192ff087424 */ /* 0x002fe400078e00ff */
[----:B------:R-:W-:Y:S01]  /*7650*/  IMAD.MOV.U32 R13, RZ, RZ, RZ ;  /* 0x000000ffff0d7224 */ /* 0x000fe200078e00ff */
[----:B------:R-:W1:Y:S01]  /*7660*/  LDCU.64 UR6, c[0x4][0x78] ;  /* 0x01000f00ff0677ac */ /* 0x000e620008000a00 */
[----:B------:R-:W3:Y:S01]  /*7670*/  LDC.64 R2, c[0x4][R3] ;  /* 0x0100000003027b82 */ /* 0x000ee20000000a00 */
[----:B------:R-:W5:Y:S01]  /*7680*/  LDCU.64 UR4, c[0x4][0x10] ;  /* 0x01000200ff0477ac */ /* 0x000f620008000a00 */
[----:B--2---:R-:W-:Y:S01]  /*7690*/  MOV R5, UR9 ;  /* 0x0000000900057c02 */ /* 0x004fe20008000f00 */
[----:B------:R-:W-:Y:S01]  /*76a0*/  IMAD.U32 R4, RZ, RZ, UR8 ;  /* 0x00000008ff047e24 */ /* 0x000fe2000f8e00ff */
[----:B-1----:R-:W-:Y:S01]  /*76b0*/  MOV R7, UR7 ;  /* 0x0000000700077c02 */ /* 0x002fe20008000f00 */
[----:B------:R-:W-:Y:S01]  /*76c0*/  IMAD.U32 R6, RZ, RZ, UR6 ;  /* 0x00000006ff067e24 */ /* 0x000fe2000f8e00ff */
[----:B-----5:R-:W-:Y:S01]  /*76d0*/  MOV R11, UR5 ;  /* 0x00000005000b7c02 */ /* 0x020fe20008000f00 */
[----:B------:R-:W-:Y:S02]  /*76e0*/  IMAD.U32 R10, RZ, RZ, UR4 ;  /* 0x00000004ff0a7e24 */ /* 0x000fe4000f8e00ff */
[----:B------:R-:W-:Y:S07]  /*76f0*/  LEPC R20, `(.L_x_128) ;  /* 0x000000001014794e */ /* 0x000fee0000000000 */
[----:B---34-:R-:W-:Y:S05]  /*7700*/  CALL.ABS.NOINC R2 ;  /* 0x0000000002007343 */ /* 0x018fea0003c00000 */
.L_x_128:
[----:B---34-:R-:W-:Y:S01]  /*7710*/  SHF.L.U32 R3, R28, 0x10, RZ ;  /* 0x000000101c037819 */ /* 0x018fe200000006ff */
[----:B------:R-:W-:Y:S05]  /*7720*/  WARPSYNC.ALL ;  /* 0x0000000000007948 */ /* 0x000fea0003800000 */
[----:B------:R-:W-:Y:S01]  /*7730*/  R2UR UR4, R25 ;  /* 0x00000000190472ca */ /* 0x000fe200000e0000 */
[----:B------:R-:W-:Y:S01]  /*7740*/  BSSY.RECONVERGENT B0, `(.L_x_129) ;  /* 0x000005b000007945 */ /* 0x000fe20003800200 */
[----:B------:R-:W-:Y:S02]  /*7750*/  SHF.L.U32 R20, R30, 0x10, RZ ;  /* 0x000000101e147819 */ /* 0x000fe400000006ff */
[----:B------:R-:W-:Y:S02]  /*7760*/  ISETP.NE.AND P6, PT, R61, RZ, PT ;  /* 0x000000ff3d00720c */ /* 0x000fe40003fc5270 */
[----:B------:R-:W-:Y:S07]  /*7770*/  ISETP.NE.AND P0, PT, R60, RZ, PT ;  /* 0x000000ff3c00720c */ /* 0x000fee0003f05270 */
[----:B-1----:R-:W1:Y:S02]  /*7780*/  LDTM.x16 R4, tmem[UR4+0x10] ;  /* 0x00001004000479ee */ /* 0x002e640008240000 */
[----:B-1----:R-:W-:Y:S01]  /*7790*/  FMUL R0, R24, R4 ;  /* 0x0000000418007220 */ /* 0x002fe20000400000 */
[----:B------:R-:W-:Y:S01]  /*77a0*/  LOP3.LUT R4, R28, 0xffff0000, RZ, 0xc0, !PT ;  /* 0xffff00001c047812 */ /* 0x000fe200078ec0ff */
[C---:B------:R-:W-:Y:S01]  /*77b0*/  FMUL R2, R24.reuse, R5 ;  /* 0x0000000518027220 */ /* 0x040fe20000400000 */
[----:B------:R-:W-:Y:S01]  /*77c0*/  SHF.L.U32 R5, R29, 0x10, RZ ;  /* 0x000000101d057819 */ /* 0x000fe200000006ff */
[----:B------:R-:W-:Y:S01]  /*77d0*/  FFMA R0, R27, R3, R0 ;  /* 0x000000031b007223 */ /* 0x000fe20000000000 */
[C---:B------:R-:W-:Y:S01]  /*77e0*/  FMUL R3, R24.reuse, R6 ;  /* 0x0000000618037220 */ /* 0x040fe20000400000 */
[----:B------:R-:W-:Y:S01]  /*77f0*/  LOP3.LUT R6, R29, 0xffff0000, RZ, 0xc0, !PT ;  /* 0xffff00001d067812 */ /* 0x000fe200078ec0ff */
[C---:B------:R-:W-:Y:S01]  /*7800*/  FFMA R2, R27.reuse, R4, R2 ;  /* 0x000000041b027223 */ /* 0x040fe20000000002 */
[C---:B------:R-:W-:Y:S01]  /*7810*/  FMUL R7, R24.reuse, R7 ;  /* 0x0000000718077220 */ /* 0x040fe20000400000 */
[C---:B------:R-:W-:Y:S01]  /*7820*/  FFMA R3, R27.reuse, R5, R3 ;  /* 0x000000051b037223 */ /* 0x040fe20000000003 */
[C---:B------:R-:W-:Y:S01]  /*7830*/  FMUL R4, R24.reuse, R8 ;  /* 0x0000000818047220 */ /* 0x040fe20000400000 */
[----:B------:R-:W-:Y:S01]  /*7840*/  FMUL R5, R24, R9 ;  /* 0x0000000918057220 */ /* 0x000fe20000400000 */
[----:B------:R-:W-:Y:S01]  /*7850*/  F2FP.BF16.F32.PACK_AB R32, R2, R0 ;  /* 0x000000000220723e */ /* 0x000fe200000010ff */
[C---:B------:R-:W-:Y:S01]  /*7860*/  FFMA R7, R27.reuse, R6, R7 ;  /* 0x000000061b077223 */ /* 0x040fe20000000007 */
[----:B------:R-:W-:Y:S01]  /*7870*/  LOP3.LUT R0, R30, 0xffff0000, RZ, 0xc0, !PT ;  /* 0xffff00001e007812 */ /* 0x000fe200078ec0ff */
[----:B------:R-:W-:Y:S01]  /*7880*/  FFMA R4, R27, R20, R4 ;  /* 0x000000141b047223 */ /* 0x000fe20000000004 */
[----:B------:R-:W-:Y:S01]  /*7890*/  SHF.L.U32 R2, R31, 0x10, RZ ;  /* 0x000000101f027819 */ /* 0x000fe200000006ff */
[----:B------:R-:W-:Y:S01]  /*78a0*/  FMUL R6, R24, R10 ;  /* 0x0000000a18067220 */ /* 0x000fe20000400000 */
[----:B------:R-:W-:Y:S01]  /*78b0*/  F2FP.BF16.F32.PACK_AB R33, R7, R3 ;  /* 0x000000030721723e */ /* 0x000fe200000010ff */
[----:B------:R-:W-:Y:S01]  /*78c0*/  FFMA R5, R27, R0, R5 ;  /* 0x000000001b057223 */ /* 0x000fe20000000005 */
[----:B------:R-:W-:Y:S01]  /*78d0*/  LOP3.LUT R3, R31, 0xffff0000, RZ, 0xc0, !PT ;  /* 0xffff00001f037812 */ /* 0x000fe200078ec0ff */
[----:B------:R-:W-:Y:S01]  /*78e0*/  FFMA R6, R27, R2, R6 ;  /* 0x000000021b067223 */ /* 0x000fe20000000006 */
[----:B------:R-:W-:Y:S01]  /*78f0*/  SHF.L.U32 R7, R36, 0x10, RZ ;  /* 0x0000001024077819 */ /* 0x000fe200000006ff */
[----:B------:R-:W-:Y:S01]  /*7900*/  FMUL R11, R24, R11 ;  /* 0x0000000b180b7220 */ /* 0x000fe20000400000 */
[----:B------:R-:W-:Y:S01]  /*7910*/  LOP3.LUT R0, R36, 0xffff0000, RZ, 0xc0, !PT ;  /* 0xffff000024007812 */ /* 0x000fe200078ec0ff */
[C---:B------:R-:W-:Y:S01]  /*7920*/  FMUL R8, R24.reuse, R12 ;  /* 0x0000000c18087220 */ /* 0x040fe20000400000 */
[----:B------:R-:W-:Y:S01]  /*7930*/  SHF.L.U32 R2, R37, 0x10, RZ ;  /* 0x0000001025027819 */ /* 0x000fe200000006ff */
[C---:B------:R-:W-:Y:S01]  /*7940*/  FMUL R9, R24.reuse, R13 ;  /* 0x0000000d18097220 */ /* 0x040fe20000400000 */
[----:B------:R-:W-:Y:S01]  /*7950*/  F2FP.BF16.F32.PACK_AB R34, R5, R4 ;  /* 0x000000040522723e */ /* 0x000fe200000010ff */
[----:B------:R-:W-:Y:S01]  /*7960*/  FFMA R11, R27, R3, R11 ;  /* 0x000000031b0b7223 */ /* 0x000fe2000000000b */
[----:B------:R-:W-:Y:S01]  /*7970*/  SHF.L.U32 R3, R39, 0x10, RZ ;  /* 0x0000001027037819 */ /* 0x000fe200000006ff */
[----:B------:R-:W-:Y:S01]  /*7980*/  FFMA R8, R27, R7, R8 ;  /* 0x000000071b087223 */ /* 0x000fe20000000008 */
[----:B------:R-:W-:Y:S01]  /*7990*/  LOP3.LUT R4, R39, 0xffff0000, RZ, 0xc0, !PT ;  /* 0xffff000027047812 */ /* 0x000fe200078ec0ff */
[----:B------:R-:W-:Y:S01]  /*79a0*/  FFMA R9, R27, R0, R9 ;  /* 0x000000001b097223 */ /* 0x000fe20000000009 */
[----:B------:R-:W-:Y:S01]  /*79b0*/  LOP3.LUT R0, R37, 0xffff0000, RZ, 0xc0, !PT ;  /* 0xffff000025007812 */ /* 0x000fe200078ec0ff */
[C---:B------:R-:W-:Y:S01]  /*79c0*/  FMUL R10, R24.reuse, R14 ;  /* 0x0000000e180a7220 */ /* 0x040fe20000400000 */
[C---:B------:R-:W-:Y:S01]  /*79d0*/  FMUL R15, R24.reuse, R15 ;  /* 0x0000000f180f7220 */ /* 0x040fe20000400000 */
[C---:B------:R-:W-:Y:S01]  /*79e0*/  FMUL R12, R24.reuse, R16 ;  /* 0x00000010180c7220 */ /* 0x040fe20000400000 */
[----:B------:R-:W-:Y:S01]  /*79f0*/  FMUL R13, R24, R17 ;  /* 0x00000011180d7220 */ /* 0x000fe20000400000 */
[C---:B------:R-:W-:Y:S01]  /*7a00*/  FFMA R10, R27.reuse, R2, R10 ;  /* 0x000000021b0a7223 */ /* 0x040fe2000000000a */
[----:B------:R-:W-:Y:S01]  /*7a10*/  FFMA R15, R27, R0, R15 ;  /* 0x000000001b0f7223 */ /* 0x000fe2000000000f */
[----:B------:R-:W-:Y:S01]  /*7a20*/  SHF.L.U32 R2, R38, 0x10, RZ ;  /* 0x0000001026027819 */ /* 0x000fe200000006ff */
[----:B------:R-:W-:Y:S01]  /*7a30*/  FMUL R14, R24, R18 ;  /* 0x00000012180e7220 */ /* 0x000fe20000400000 */
[----:B------:R-:W-:Y:S01]  /*7a40*/  LOP3.LUT R0, R38, 0xffff0000, RZ, 0xc0, !PT ;  /* 0xffff000026007812 */ /* 0x000fe200078ec0ff */
[----:B------:R-:W-:Y:S01]  /*7a50*/  FMUL R19, R24, R19 ;  /* 0x0000001318137220 */ /* 0x000fe20000400000 */
[----:B------:R-:W-:Y:S01]  /*7a60*/  F2FP.BF16.F32.PACK_AB R35, R11, R6 ;  /* 0x000000060b23723e */ /* 0x000fe200000010ff */
[----:B------:R-:W-:Y:S01]  /*7a70*/  FFMA R12, R27, R2, R12 ;  /* 0x000000021b0c7223 */ /* 0x000fe2000000000c */
[----:B------:R-:W-:Y:S01]  /*7a80*/  F2FP.BF16.F32.PACK_AB R8, R9, R8 ;  /* 0x000000080908723e */ /* 0x000fe200000010ff */
[C---:B------:R-:W-:Y:S01]  /*7a90*/  FFMA R13, R27.reuse, R0, R13 ;  /* 0x000000001b0d7223 */ /* 0x040fe2000000000d */
[C---:B------:R-:W-:Y:S01]  /*7aa0*/  FFMA R14, R27.reuse, R3, R14 ;  /* 0x000000031b0e7223 */ /* 0x040fe2000000000e */
[----:B------:R1:W-:Y:S01]  /*7ab0*/  STS.128 [R56+UR43+0x1200], R32 ;  /* 0x0012002038007988 */ /* 0x0003e20008000c2b */
[----:B------:R-:W-:Y:S01]  /*7ac0*/  FFMA R19, R27, R4, R19 ;  /* 0x000000041b137223 */ /* 0x000fe20000000013 */
[----:B------:R-:W-:Y:S02]  /*7ad0*/  F2FP.BF16.F32.PACK_AB R9, R15, R10 ;  /* 0x0000000a0f09723e */ /* 0x000fe400000010ff */
[----:B------:R-:W-:Y:S02]  /*7ae0*/  F2FP.BF16.F32.PACK_AB R10, R13, R12 ;  /* 0x0000000c0d0a723e */ /* 0x000fe400000010ff */
[----:B------:R-:W-:Y:S02]  /*7af0*/  F2FP.BF16.F32.PACK_AB R11, R19, R14 ;  /* 0x0000000e130b723e */ /* 0x000fe400000010ff */
[----:B------:R-:W-:Y:S02]  /*7b00*/  MOV R2, UR46 ;  /* 0x0000002e00027c02 */ /* 0x000fe40008000f00 */
[----:B------:R-:W-:Y:S01]  /*7b10*/  MOV R0, UR47 ;  /* 0x0000002f00007c02 */ /* 0x000fe20008000f00 */
[----:B------:R1:W-:Y:S01]  /*7b20*/  STS.128 [R62+0x1200], R8 ;  /* 0x001200083e007388 */ /* 0x0003e20000000c00 */
[----:B------:R-:W-:Y:S02]  /*7b30*/  @P6 LEA R2, R2, UR43, 0x3 ;  /* 0x0000002b02026c11 */ /* 0x000fe4000f8e18ff */
[----:B------:R-:W-:Y:S02]  /*7b40*/  @P6 SHF.L.U32 R3, R59, 0x1f, RZ ;  /* 0x0000001f3b036819 */ /* 0x000fe400000006ff */
[----:B------:R-:W-:Y:S01]  /*7b50*/  @P6 IADD3 R2, PT, PT, R2, 0x60, RZ ;  /* 0x0000006002026810 */ /* 0x000fe20007ffe0ff */
[----:B------:R-:W-:Y:S01]  /*7b60*/  @!PT LDS RZ, [RZ] ;  /* 0x00000000fffff984 */ /* 0x000fe20000000800 */
[----:B------:R-:W-:Y:S01]  /*7b70*/  @!PT LDS RZ, [RZ] ;  /* 0x00000000fffff984 */ /* 0x000fe20000000800 */
[----:B------:R-:W-:Y:S01]  /*7b80*/  @!PT LDS RZ, [RZ] ;  /* 0x00000000fffff984 */ /* 0x000fe20000000800 */
[----:B------:R-:W-:Y:S01]  /*7b90*/  @!PT LDS RZ, [RZ] ;  /* 0x00000000fffff984 */ /* 0x000fe20000000800 */
[----:B------:R2:W-:Y:S06]  /*7ba0*/  MEMBAR.ALL.CTA ;  /* 0x0000000000007992 */ /* 0x0005ec0000008000 */
[----:B--2---:R-:W2:Y:S01]  /*7bb0*/  FENCE.VIEW.ASYNC.S ;  /* 0x00000000000073c6 */ /* 0x004ea20000000000 */
[----:B------:R-:W-:Y:S02]  /*7bc0*/  @P6 PRMT R0, R0, 0x654, R2 ;  /* 0x0000065400006816 */ /* 0x000fe40000000002 */
[----:B------:R-:W-:Y:S01]  /*7bd0*/  LEA R2, R26, UR43, 0x3 ;  /* 0x0000002b1a027c11 */ /* 0x000fe2000f8e18ff */
[----:B--2---:R-:W-:Y:S06]  /*7be0*/  BAR.SYNC.DEFER_BLOCKING 0x1, 0x80 ;  /* 0x0042000000007b1d */ /* 0x004fec0000010000 */
[----:B------:R-:W-:Y:S05]  /*7bf0*/  @P0 BRA `(.L_x_130) ;  /* 0x00000000003c0947 */ /* 0x000fea0003800000 */
[----:B------:R-:W2:Y:S01]  /*7c00*/  LDCU.64 UR6, c[0x0][0x348] ;  /* 0x00006900ff0677ac */ /* 0x000ea20008000a00 */
[----:B------:R-:W-:Y:S02]  /*7c10*/  UIADD3 UR13, UPT, UPT, UR49, 0x10, URZ ;  /* 0x00000010310d7890 */ /* 0x000fe4000fffe0ff */
[----:B------:R-:W-:Y:S01]  /*7c20*/  UIADD3 UR12, UPT, UPT, UR43, 0x1200, URZ ;  /* 0x000012002b0c7890 */ /* 0x000fe2000fffe0ff */
[----:B------:R-:W-:Y:S01]  /*7c30*/  UMOV UR14, UR50 ;  /* 0x00000032000e7c82 */ /* 0x000fe20008000000 */
[----:B------:R-:W-:Y:S01]  /*7c40*/  UMOV UR15, UR36 ;  /* 0x00000024000f7c82 */ /* 0x000fe20008000000 */
[----:B------:R-:W-:Y:S02]  /*7c50*/  UIADD3 UR9, UPT, UPT, UR49, 0x50, URZ ;  /* 0x0000005031097890 */ /* 0x000fe4000fffe0ff */
[----:B------:R-:W-:Y:S01]  /*7c60*/  UIADD3 UR8, UPT, UPT, UR43, 0x1a00, URZ ;  /* 0x00001a002b087890 */ /* 0x000fe2000fffe0ff */
[----:B------:R-:W-:Y:S01]  /*7c70*/  UMOV UR10, UR50 ;  /* 0x00000032000a7c82 */ /* 0x000fe20008000000 */
[----:B------:R-:W-:Y:S01]  /*7c80*/  UMOV UR11, UR36 ;  /* 0x00000024000b7c82 */ /* 0x000fe20008000000 */
[----:B--2---:R-:W-:Y:S04]  /*7c90*/  UIADD3 UR4, UP0, UPT, UR6, 0x680, URZ ;  /* 0x0000068006047890 */ /* 0x004fe8000ff1e0ff */
[----:B------:R-:W-:Y:S09]  /*7ca0*/  UIADD3.X UR5, UPT, UPT, URZ, UR7, URZ, UP0, !UPT ;  /* 0x00000007ff057290 */ /* 0x000ff200087fe4ff */
[----:B------:R2:W-:Y:S01]  /*7cb0*/  UTMASTG.3D [UR12], [UR4] ;  /* 0x0000000c040073b5 */ /* 0x0005e20008010000 */
[----:B------:R2:W-:Y:S01]  /*7cc0*/  UTMASTG.3D [UR8], [UR4] ;  /* 0x00000008040073b5 */ /* 0x0005e20008010000 */
[----:B------:R0:W-:Y:S01]  /*7cd0*/  UTMACMDFLUSH ;  /* 0x00000000000079b7 */ /* 0x0001e20000000000 */
[----:B--2---:R-:W-:Y:S04]  /*7ce0*/  DEPBAR.LE SB0, 0x1 ;  /* 0x000080400000791a */ /* 0x004fe80000000000 */
.L_x_130:
[----:B------:R-:W-:Y:S05]  /*7cf0*/  BSYNC.RECONVERGENT B0 ;  /* 0x0000000000007941 */ /* 0x000fea0003800200 */
.L_x_129:
[----:B------:R-:W-:Y:S01]  /*7d00*/  BAR.SYNC.DEFER_BLOCKING 0x1, 0x80 ;  /* 0x0042000000007b1d */ /* 0x000fe20000010000 */
[----:B------:R-:W-:Y:S04]  /*7d10*/  UIADD3 UR4, UPT, UPT, UR46, 0x1, URZ ;  /* 0x000000012e047890 */ /* 0x000fe8000fffe0ff */
[----:B------:R-:W-:Y:S04]  /*7d20*/  UISETP.NE.AND UP0, UPT, UR4, 0x4, UPT ;  /* 0x000000040400788c */ /* 0x000fe8000bf05270 */
[----:B------:R-:W-:Y:S01]  /*7d30*/  USEL UR44, UR4, URZ, UP0 ;  /* 0x000000ff042c7287 */ /* 0x000fe20008000000 */
[----:B------:R2:W-:Y:S01]  /*7d40*/  @P6 SYNCS.ARRIVE.TRANS64.RED.A1T0 RZ, [R0+URZ], RZ ;  /* 0x000000ff00ff69a7 */ /* 0x0005e200081004ff */
[----:B------:R-:W-:Y:S01]  /*7d50*/  BSSY B1, `(.L_x_131) ;  /* 0x0000013000017945 */ /* 0x000fe20003800000 */
[----:B------:R-:W3:Y:S02]  /*7d60*/  @P6 SYNCS.PHASECHK.TRANS64.TRYWAIT P0, [R2+URZ+0x40], R3 ;  /* 0x00004003020065a7 */ /* 0x000ee400080011ff */
[----:B---3--:R-:W-:Y:S01]  /*7d70*/  @P6 SEL R63, RZ, 0x1, !P0 ;  /* 0x00000001ff3f6807 */ /* 0x008fe20004000000 */
[----:B--2---:R-:W-:Y:S06]  /*7d80*/  @!P6 BRA `(.L_x_132) ;  /* 0x00000000003ce947 */ /* 0x004fec0003800000 */
[----:B------:R-:W-:Y:S01]  /*7d90*/  ISETP.NE.AND P1, PT, R64, RZ, PT ;  /* 0x000000ff4000720c */ /* 0x000fe20003f25270 */
[----:B------:R-:W-:Y:S01]  /*7da0*/  BSSY B0, `(.L_x_133) ;  /* 0x0000009000007945 */ /* 0x000fe20003800000 */
[----:B------:R-:W-:Y:S11]  /*7db0*/  ISETP.NE.AND P0, PT, R63, RZ, PT ;  /* 0x000000ff3f00720c */ /* 0x000ff60003f05270 */
[----:B------:R-:W-:Y:S05]  /*7dc0*/  @P1 IMAD R3, R26, 0x1000, R56 ;  /* 0x000010001a031824 */ /* 0x000fea00078e0238 */
[----:B------:R-:W-:Y:S05]  /*7dd0*/  @P1 IADD3 R0, PT, PT, R3, UR43, RZ ;  /* 0x0000002b03001c10 */ /* 0x000fea000fffe0ff */
[----:B------:R-:W-:Y:S01]  /*7de0*/  @P1 IMAD.IADD R0, R65, 0x1, R0 ;  /* 0x0000000141001824 */ /* 0x000fe200078e0200 */
[----:B------:R-:W-:Y:S06]  /*7df0*/  @P0 BRA `(.L_x_134) ;  /* 0x00000000000c0947 */ /* 0x000fec0003800000 */
[----:B------:R-:W-:Y:S04]  /*7e00*/  SHF.L.U32 R4, R59, 0x1f, RZ ;  /* 0x0000001f3b047819 */ /* 0x000fe800000006ff */
[----:B------:R-:W2:Y:S02]  /*7e10*/  SYNCS.PHASECHK.TRANS64.TRYWAIT P0, [R2+URZ+0x40], R4 ;  /* 0x00004004020075a7 */ /* 0x000ea400080011ff */
[----:B--2---:R-:W-:Y:S05]  /*7e20*/  @!P0 BRA `(.L_x_135) ;  /* 0x0000002000008947 */ /* 0x004fea0003800000 */
.L_x_134:
[----:B------:R-:W-:Y:S05]  /*7e30*/  BSYNC B0 ;  /* 0x0000000000007941 */ /* 0x000fea0003800000 */
.L_x_133:
[----:B------:R-:W-:Y:S02]  /*7e40*/  ISETP.NE.AND P0, PT, R64, RZ, PT ;  /* 0x000000ff4000720c */ /* 0x000fe40003f05270 */
[----:B------:R-:W-:Y:S11]  /*7e50*/  IADD3 R26, PT, PT, R26, 0x1, RZ ;  /* 0x000000011a1a7810 */ /* 0x000ff60007ffe0ff */
[----:B------:R3:W4:Y:S04]  /*7e60*/  @P0 LDS.128 R28, [R3+UR43+0x200] ;  /* 0x0002002b031c0984 */ /* 0x0007280008000c00 */
[----:B------:R3:W1:Y:S02]  /*7e70*/  @P0 LDS.128 R36, [R0+0x200] ;  /* 0x0002000000240984 */ /* 0x0006640000000c00 */
.L_x_132:
[----:B------:R-:W-:Y:S05]  /*7e80*/  BSYNC B1 ;  /* 0x0000000000017941 */ /* 0x000fea0003800000 */
.L_x_131:
[----:B---3--:R-:W-:Y:S05]  /*7e90*/  VIADD R0, R25, 0x20 ;  /* 0x0000002019007836 */ /* 0x008fea0000000000 */
[----:B------:R-:W-:Y:S04]  /*7ea0*/  SHF.R.U32.HI R0, RZ, 0x15, R0 ;  /* 0x00000015ff007819 */ /* 0x000fe80000011600 */
[----:B------:R-:W-:Y:S11]  /*7eb0*/  LOP3.LUT P0, RZ, R0, 0x3, R47, 0x48, !PT ;  /* 0x0000000300ff7812 */ /* 0x000ff6000780482f */
[----:B------:R-:W-:Y:S02]  /*7ec0*/  @!UPT UIADD3 URZ, UPT, UPT, URZ, URZ, URZ ;  /* 0x000000fffffff290 */ /* 0x000fe4000fffe0ff */
[----:B------:R-:W-:Y:S05]  /*7ed0*/  @!P0 BRA `(.L_x_136) ;  /* 0x0000000000408947 */ /* 0x000fea0003800000 */
[----:B------:R-:W3:Y:S01]  /*7ee0*/  LDCU.64 UR8, c[0x4][0x70] ;  /* 0x01000e00ff0877ac */ /* 0x000ee20008000a00 */
[----:B------:R-:W-:Y:S01]  /*7ef0*/  MOV R3, 0x0 ;  /* 0x0000000000037802 */ /* 0x000fe20000000f00 */
[----:B------:R-:W-:Y:S02]  /*7f00*/  HFMA2 R12, -RZ, RZ, 0, 5.9604644775390625e-08 ;  /* 0x00000001ff0c7431 */ /* 0x000fe400000001ff */
[----:B-1----:R-:W-:Y:S02]  /*7f10*/  IMAD.MOV.U32 R8, RZ, RZ, 0x192 ;  /* 0x00000192ff087424 */ /* 0x002fe400078e00ff */
[----:B------:R-:W-:Y:S01]  /*7f20*/  IMAD.MOV.U32 R13, RZ, RZ, RZ ;  /* 0x000000ffff0d7224 */ /* 0x000fe200078e00ff */
[----:B------:R-:W1:Y:S01]  /*7f30*/  LDCU.64 UR6, c[0x4][0x78] ;  /* 0x01000f00ff0677ac */ /* 0x000e620008000a00 */
[----:B--2---:R-:W2:Y:S01]  /*7f40*/  LDC.64 R2, c[0x4][R3] ;  /* 0x0100000003027b82 */ /* 0x004ea20000000a00 */
[----:B------:R-:W5:Y:S01]  /*7f50*/  LDCU.64 UR4, c[0x4][0x10] ;  /* 0x01000200ff0477ac */ /* 0x000f620008000a00 */
[----:B---3--:R-:W-:Y:S01]  /*7f60*/  MOV R5, UR9 ;  /* 0x0000000900057c02 */ /* 0x008fe20008000f00 */
[----:B------:R-:W-:Y:S01]  /*7f70*/  IMAD.U32 R4, RZ, RZ, UR8 ;  /* 0x00000008ff047e24 */ /* 0x000fe2000f8e00ff */
[----:B-1----:R-:W-:Y:S01]  /*7f80*/  MOV R7, UR7 ;  /* 0x0000000700077c02 */ /* 0x002fe20008000f00 */
[----:B------:R-:W-:Y:S01]  /*7f90*/  IMAD.U32 R6, RZ, RZ, UR6 ;  /* 0x00000006ff067e24 */ /* 0x000fe2000f8e00ff */
[----:B-----5:R-:W-:Y:S01]  /*7fa0*/  MOV R11, UR5 ;  /* 0x00000005000b7c02 */ /* 0x020fe20008000f00 */
[----:B------:R-:W-:Y:S02]  /*7fb0*/  IMAD.U32 R10, RZ, RZ, UR4 ;  /* 0x00000004ff0a7e24 */ /* 0x000fe4000f8e00ff */
[----:B------:R-:W-:Y:S07]  /*7fc0*/  LEPC R20, `(.L_x_136) ;  /* 0x000000001014794e */ /* 0x000fee0000000000 */
[----:B--2-4-:R-:W-:Y:S05]  /*7fd0*/  CALL.ABS.NOINC R2 ;  /* 0x0000000002007343 */ /* 0x014fea0003c00000 */
.L_x_136:
[----:B----4-:R-:W-:Y:S01]  /*7fe0*/  SHF.L.U32 R3, R28, 0x10, RZ ;  /* 0x000000101c037819 */ /* 0x010fe200000006ff */
[----:B------:R-:W-:Y:S05]  /*7ff0*/  WARPSYNC.ALL ;  /* 0x0000000000007948 */ /* 0x000fea0003800000 */
[----:B------:R-:W-:Y:S01]  /*8000*/  R2UR UR4, R25 ;  /* 0x00000000190472ca */ /* 0x000fe200000e0000 */
[----:B------:R-:W-:Y:S01]  /*8010*/  BSSY.RECONVERGENT B0, `(.L_x_137) ;  /* 0x000005b000007945 */ /* 0x000fe20003800200 */
[----:B------:R-:W-:Y:S02]  /*8020*/  SHF.L.U32 R20, R30, 0x10, RZ ;  /* 0x000000101e147819 */ /* 0x000fe400000006ff */
[----:B------:R-:W-:Y:S02]  /*8030*/  ISETP.NE.AND P6, PT, R61, RZ, PT ;  /* 0x000000ff3d00720c */ /* 0x000fe40003fc5270 */
[----:B------:R-:W-:Y:S07]  /*8040*/  ISETP.NE.AND P0, PT, R60, RZ, PT ;  /* 0x000000ff3c00720c */ /* 0x000fee0003f05270 */
[----:B-12---:R-:W1:Y:S02]  /*8050*/  LDTM.x16 R4, tmem[UR4+0x20] ;  /* 0x00002004000479ee */ /* 0x006e640008240000 */
        /* <DEDUP_REMOVED lines=59> */
[----:B------:R-:W-:Y:S02]  /*8410*/  LEA R3, R26, UR43, 0x3 ;  /* 0x0000002b1a037c11 */ /* 0x000fe4000f8e18ff */
        /* <DEDUP_REMOVED lines=8> */
[----:B------:R-:W-:Y:S01]  /*84a0*/  @P6 SHF.L.U32 R2, R59, 0x1f, RZ ;  /* 0x0000001f3b026819 */ /* 0x000fe200000006ff */
        /* <DEDUP_REMOVED lines=17> */
.L_x_138:
[----:B------:R-:W-:Y:S05]  /*85c0*/  BSYNC.RECONVERGENT B0 ;  /* 0x0000000000007941 */ /* 0x000fea0003800200 */
.L_x_137:
        /* <DEDUP_REMOVED lines=19> */
.L_x_142:
[----:B------:R-:W-:Y:S05]  /*8700*/  BSYNC B0 ;  /* 0x0000000000007941 */ /* 0x000fea0003800000 */
.L_x_141:
[----:B------:R-:W-:Y:S11]  /*8710*/  ISETP.NE.AND P0, PT, R64, RZ, PT ;  /* 0x000000ff4000720c */ /* 0x000ff60003f05270 */
[----:B------:R-:W-:Y:S02]  /*8720*/  @!UPT UIADD3 URZ, UPT, UPT, URZ, URZ, URZ ;  /* 0x000000fffffff290 */ /* 0x000fe4000fffe0ff */
[----:B------:R3:W4:Y:S04]  /*8730*/  @P0 LDS.128 R28, [R26+UR43+0x200] ;  /* 0x0002002b1a1c0984 */ /* 0x0007280008000c00 */
[----:B------:R3:W1:Y:S02]  /*8740*/  @P0 LDS.128 R36, [R65+0x200] ;  /* 0x0002000041240984 */ /* 0x0006640000000c00 */
.L_x_140:
[----:B------:R-:W-:Y:S05]  /*8750*/  BSYNC B1 ;  /* 0x0000000000017941 */ /* 0x000fea0003800000 */
.L_x_139:
[----:B--2---:R-:W-:Y:S05]  /*8760*/  VIADD R0, R25, 0x30 ;  /* 0x0000003019007836 */ /* 0x004fea0000000000 */
[----:B------:R-:W-:Y:S04]  /*8770*/  SHF.R.U32.HI R0, RZ, 0x15, R0 ;  /* 0x00000015ff007819 */ /* 0x000fe80000011600 */
[----:B------:R-:W-:Y:S11]  /*8780*/  LOP3.LUT P0, RZ, R0, 0x3, R47, 0x48, !PT ;  /* 0x0000000300ff7812 */ /* 0x000ff6000780482f */
[----:B------:R-:W-:Y:S02]  /*8790*/  @!UPT UIADD3 URZ, UPT, UPT, URZ, URZ, URZ ;  /* 0x000000fffffff290 */ /* 0x000fe4000fffe0ff */
[----:B------:R-:W-:Y:S05]  /*87a0*/  @!P0 BRA `(.L_x_144) ;  /* 0x0000000000408947 */ /* 0x000fea0003800000 */
[----:B------:R-:W2:Y:S01]  /*87b0*/  LDCU.64 UR8, c[0x4][0x70] ;  /* 0x01000e00ff0877ac */ /* 0x000ea20008000a00 */
[----:B------:R-:W-:Y:S01]  /*87c0*/  MOV R3, 0x0 ;  /* 0x0000000000037802 */ /* 0x000fe20000000f00 */
        /* <DEDUP_REMOVED lines=14> */
.L_x_144:
[----:B------:R-:W-:Y:S01]  /*88b0*/  ISETP.NE.AND P0, PT, R60, RZ, PT ;  /* 0x000000ff3c00720c */ /* 0x000fe20003f05270 */
[----:B------:R-:W-:Y:S05]  /*88c0*/  WARPSYNC.ALL ;  /* 0x0000000000007948 */ /* 0x000fea0003800000 */
[----:B------:R-:W-:Y:S01]  /*88d0*/  R2UR UR4, R25 ;  /* 0x00000000190472ca */ /* 0x000fe200000e0000 */
[----:B------:R-:W-:Y:S01]  /*88e0*/  BSSY.RECONVERGENT B0, `(.L_x_145) ;  /* 0x0000057000007945 */ /* 0x000fe20003800200 */
[C---:B----4-:R-:W-:Y:S02]  /*88f0*/  SHF.L.U32 R20, R28.reuse, 0x10, RZ ;  /* 0x000000101c147819 */ /* 0x050fe400000006ff */
[----:B------:R-:W-:Y:S02]  /*8900*/  LOP3.LUT R21, R28, 0xffff0000, RZ, 0xc0, !PT ;  /* 0xffff00001c157812 */ /* 0x000fe400078ec0ff */
[C---:B------:R-:W-:Y:S02]  /*8910*/  SHF.L.U32 R25, R29.reuse, 0x10, RZ ;  /* 0x000000101d197819 */ /* 0x040fe400000006ff */
[----:B---3--:R-:W-:Y:S02]  /*8920*/  LOP3.LUT R26, R29, 0xffff0000, RZ, 0xc0, !PT ;  /* 0xffff00001d1a7812 */ /* 0x008fe400078ec0ff */
[C---:B------:R-:W-:Y:S02]  /*8930*/  SHF.L.U32 R28, R30.reuse, 0x10, RZ ;  /* 0x000000101e1c7819 */ /* 0x040fe400000006ff */
[----:B------:R-:W-:Y:S01]  /*8940*/  LOP3.LUT R29, R30, 0xffff0000, RZ, 0xc0, !PT ;  /* 0xffff00001e1d7812 */ /* 0x000fe200078ec0ff */
[----:B-1----:R-:W1:Y:S01]  /*8950*/  LDTM.x16 R4, tmem[UR4+0x30] ;  /* 0x00003004000479ee */ /* 0x002e620008240000 */
[C---:B------:R-:W-:Y:S01]  /*8960*/  SHF.L.U32 R30, R31.reuse, 0x10, RZ ;  /* 0x000000101f1e7819 */ /* 0x040fe200000006ff */
[----:B------:R-:W-:Y:S01]  /*8970*/  NOP ;  /* 0x0000000000007918 */ /* 0x000fe20000000000 */
[----:B------:R-:W-:Y:S02]  /*8980*/  LOP3.LUT R31, R31, 0xffff0000, RZ, 0xc0, !PT ;  /* 0xffff00001f1f7812 */ /* 0x000fe400078ec0ff */
[C---:B------:R-:W-:Y:S02]  /*8990*/  SHF.L.U32 R32, R36.reuse, 0x10, RZ ;  /* 0x0000001024207819 */ /* 0x040fe400000006ff */
[----:B------:R-:W-:Y:S02]  /*89a0*/  LOP3.LUT R33, R36, 0xffff0000, RZ, 0xc0, !PT ;  /* 0xffff000024217812 */ /* 0x000fe400078ec0ff */
[----:B------:R-:W-:Y:S02]  /*89b0*/  IADD3 R53, PT, PT, R53, 0xd0, RZ ;  /* 0x000000d035357810 */ /* 0x000fe40007ffe0ff */
[----:B------:R-:W-:Y:S02]  /*89c0*/  SHF.L.U32 R34, R37, 0x10, RZ ;  /* 0x0000001025227819 */ /* 0x000fe400000006ff */
[----:B------:R-:W-:Y:S02]  /*89d0*/  LOP3.LUT R53, R53, 0xfefffff8, RZ, 0xc0, !PT ;  /* 0xfefffff835357812 */ /* 0x000fe400078ec0ff */
[----:B------:R-:W-:Y:S02]  /*89e0*/  LOP3.LUT R35, R37, 0xffff0000, RZ, 0xc0, !PT ;  /* 0xffff000025237812 */ /* 0x000fe400078ec0ff */
[----:B-1----:R1:W-:Y:S01]  /*89f0*/  SYNCS.ARRIVE.TRANS64.RED.A1T0 RZ, [R53+URZ], RZ ;  /* 0x000000ff35ff79a7 */ /* 0x0023e200081004ff */
[C---:B------:R-:W-:Y:S02]  /*8a00*/  SHF.L.U32 R36, R38.reuse, 0x10, RZ ;  /* 0x0000001026247819 */ /* 0x040fe400000006ff */
[----:B------:R-:W-:Y:S02]  /*8a10*/  LOP3.LUT R37, R38, 0xffff0000, RZ, 0xc0, !PT ;  /* 0xffff000026257812 */ /* 0x000fe400078ec0ff */
[----:B------:R-:W-:Y:S01]  /*8a20*/  SHF.L.U32 R38, R39, 0x10, RZ ;  /* 0x0000001027267819 */ /* 0x000fe200000006ff */
[C---:B------:R-:W-:Y:S01]  /*8a30*/  FMUL R4, R24.reuse, R4 ;  /* 0x0000000418047220 */ /* 0x040fe20000400000 */
[C---:B------:R-:W-:Y:S01]  /*8a40*/  FMUL R5, R24.reuse, R5 ;  /* 0x0000000518057220 */ /* 0x040fe20000400000 */
[C---:B------:R-:W-:Y:S01]  /*8a50*/  FMUL R6, R24.reuse, R6 ;  /* 0x0000000618067220 */ /* 0x040fe20000400000 */
[C---:B------:R-:W-:Y:S01]  /*8a60*/  FMUL R7, R24.reuse, R7 ;  /* 0x0000000718077220 */ /* 0x040fe20000400000 */
[C---:B------:R-:W-:Y:S01]  /*8a70*/  FFMA R4, R27.reuse, R20, R4 ;  /* 0x000000141b047223 */ /* 0x040fe20000000004 */
        /* <DEDUP_REMOVED lines=15> */
[C---:B------:R-:W-:Y:S01]  /*8b70*/  FMUL R12, R24.reuse, R16 ;  /* 0x00000010180c7220 */ /* 0x040fe20000400000 */
[C---:B------:R-:W-:Y:S01]  /*8b80*/  FFMA R0, R27.reuse, R32, R0 ;  /* 0x000000201b007223 */ /* 0x040fe20000000000 */
[C---:B------:R-:W-:Y:S01]  /*8b90*/  FMUL R13, R24.reuse, R17 ;  /* 0x00000011180d7220 */ /* 0x040fe20000400000 */
[----:B------:R-:W-:Y:S01]  /*8ba0*/  FFMA R2, R27, R33, R2 ;  /* 0x000000211b027223 */ /* 0x000fe20000000002 */
[----:B------:R-:W-:Y:S01]  /*8bb0*/  F2FP.BF16.F32.PACK_AB R4, R5, R4 ;  /* 0x000000040504723e */ /* 0x000fe200000010ff */
[C---:B------:R-:W-:Y:S01]  /*8bc0*/  FMUL R14, R24.reuse, R18 ;  /* 0x00000012180e7220 */ /* 0x040fe20000400000 */
[----:B------:R-:W-:Y:S01]  /*8bd0*/  FFMA R3, R27, R34, R3 ;  /* 0x000000221b037223 */ /* 0x000fe20000000003 */
[----:B------:R-:W-:Y:S01]  /*8be0*/  LOP3.LUT R39, R39, 0xffff0000, RZ, 0xc0, !PT ;  /* 0xffff000027277812 */ /* 0x000fe200078ec0ff */
[----:B------:R-:W-:Y:S01]  /*8bf0*/  FFMA R15, R27, R35, R15 ;  /* 0x000000231b0f7223 */ /* 0x000fe2000000000f */
[----:B------:R-:W-:Y:S01]  /*8c00*/  F2FP.BF16.F32.PACK_AB R5, R7, R6 ;  /* 0x000000060705723e */ /* 0x000fe200000010ff */
[----:B------:R-:W-:Y:S01]  /*8c10*/  FMUL R19, R24, R19 ;  /* 0x0000001318137220 */ /* 0x000fe20000400000 */
[----:B------:R-:W-:Y:S01]  /*8c20*/  F2FP.BF16.F32.PACK_AB R6, R9, R8 ;  /* 0x000000080906723e */ /* 0x000fe200000010ff */
        /* <DEDUP_REMOVED lines=34> */
.L_x_146:
[----:B------:R-:W-:Y:S05]  /*8e50*/  BSYNC.RECONVERGENT B0 ;  /* 0x0000000000007941 */ /* 0x000fea0003800200 */
.L_x_145:
[----:B------:R-:W-:Y:S01]  /*8e60*/  BAR.SYNC.DEFER_BLOCKING 0x1, 0x80 ;  /* 0x0042000000007b1d */ /* 0x000fe20000010000 */
[----:B------:R-:W-:Y:S01]  /*8e70*/  UISETP.NE.AND UP0, UPT, UR52, -0x4, UPT ;  /* 0xfffffffc3400788c */ /* 0x000fe2000bf05270 */
[----:B------:R-:W-:Y:S08]  /*8e80*/  IADD3 R22, PT, PT, R22, 0x1, RZ ;  /* 0x0000000116167810 */ /* 0x000ff00007ffe0ff */
[----:B------:R-:W-:Y:S05]  /*8e90*/  BRA.U !UP0, `(.L_x_147) ;  /* 0x0000000108287547 */ /* 0x000fea000b800000 */
[----:B------:R-:W-:Y:S01]  /*8ea0*/  ISETP.NE.AND P0, PT, R61, RZ, PT ;  /* 0x000000ff3d00720c */ /* 0x000fe20003f05270 */
[----:B------:R-:W-:Y:S01]  /*8eb0*/  IMAD.U32 R2, RZ, RZ, UR46 ;  /* 0x0000002eff027e24 */ /* 0x000fe2000f8e00ff */
[----:B------:R-:W-:Y:S01]  /*8ec0*/  UIADD3 UR4, UPT, UPT, UR46, 0x1, URZ ;  /* 0x000000012e047890 */ /* 0x000fe2000fffe0ff */
[----:B------:R-:W-:Y:S03]  /*8ed0*/  IMAD.U32 R0, RZ, RZ, UR47 ;  /* 0x0000002fff007e24 */ /* 0x000fe6000f8e00ff */
[----:B------:R-:W-:Y:S04]  /*8ee0*/  UISETP.NE.AND UP0, UPT, UR4, 0x4, UPT ;  /* 0x000000040400788c */ /* 0x000fe8000bf05270 */
[----:B------:R-:W-:Y:S03]  /*8ef0*/  USEL UR46, UR4, URZ, UP0 ;  /* 0x000000ff042e7287 */ /* 0x000fe60008000000 */
[----:B------:R-:W-:Y:S05]  /*8f00*/  @P0 LEA R2, R2, UR43, 0x3 ;  /* 0x0000002b02020c11 */ /* 0x000fea000f8e18ff */
[----:B------:R-:W-:Y:S05]  /*8f10*/  @P0 VIADD R2, R2, 0x60 ;  /* 0x0000006002020836 */ /* 0x000fea0000000000 */
[----:B------:R-:W-:Y:S04]  /*8f20*/  @P0 PRMT R0, R0, 0x654, R2 ;  /* 0x0000065400000816 */ /* 0x000fe80000000002 */
[----:B------:R2:W-:Y:S03]  /*8f30*/  @P0 SYNCS.ARRIVE.TRANS64.RED.A1T0 RZ, [R0+URZ], RZ ;  /* 0x000000ff00ff09a7 */ /* 0x0005e600081004ff */
.L_x_147:
[----:B------:R-:W-:Y:S01]  /*8f40*/  R2UR UR4, R50 ;  /* 0x00000000320472ca */ /* 0x000fe200000e0000 */
[----:B------:R-:W-:Y:S01]  /*8f50*/  UISETP.NE.AND UP0, UPT, UR62, URZ, UPT ;  /* 0x000000ff3e00728c */ /* 0x000fe2000bf05270 */
[----:B------:R-:W-:Y:S01]  /*8f60*/  ISETP.NE.AND P0, PT, R55, 0x2, PT ;  /* 0x000000023700780c */ /* 0x000fe20003f05270 */
[----:B------:R-:W-:Y:S01]  /*8f70*/  UIADD3 UR24, UPT, UPT, UR37, UR63, URZ ;  /* 0x0000003f25187290 */ /* 0x000fe2000fffe0ff */
[----:B------:R-:W-:Y:S01]  /*8f80*/  ISETP.NE.AND P1, PT, R22, 0x4, PT ;  /* 0x000000041600780c */ /* 0x000fe20003f25270 */
[----:B------:R-:W-:Y:S01]  /*8f90*/  UIADD3 UR52, UPT, UPT, UR52, 0x4, URZ ;  /* 0x0000000434347890 */ /* 0x000fe2000fffe0ff */
[----:B------:R-:W-:Y:S01]  /*8fa0*/  SEL R2, RZ, 0x1, P0 ;  /* 0x00000001ff027807 */ /* 0x000fe20000000000 */
[----:B------:R-:W-:Y:S01]  /*8fb0*/  UMOV UR36, UR61 ;  /* 0x0000003d00247c82 */ /* 0x000fe20008000000 */
[----:B--2---:R-:W-:Y:S02]  /*8fc0*/  SEL R0, RZ, 0x1, P1 ;  /* 0x00000001ff007807 */ /* 0x004fe40000800000 */
[----:B------:R-:W-:Y:S02]  /*8fd0*/  LOP3.LUT R57, R57, R2, RZ, 0x3c, !PT ;  /* 0x0000000239397212 */ /* 0x000fe400078e3cff */
[----:B------:R-:W-:Y:S01]  /*8fe0*/  LOP3.LUT R58, R58, R0, RZ, 0x3c, !PT ;  /* 0x000000003a3a7212 */ /* 0x000fe200078e3cff */
[----:B------:R-:W-:Y:S01]  /*8ff0*/  UIADD3 UR20, UPT, UPT, UR38, UR4, URZ ;  /* 0x0000000426147290 */ /* 0x000fe2000fffe0ff */
[----:B------:R-:W-:Y:S02]  /*9000*/  SEL R55, R55, RZ, P0 ;  /* 0x000000ff37377207 */ /* 0x000fe40000000000 */
[----:B------:R-:W-:Y:S01]  /*9010*/  SEL R22, R22, RZ, P1 ;  /* 0x000000ff16167207 */ /* 0x000fe20000800000 */
[----:B------:R-:W-:Y:S08]  /*9020*/  BRA.U UP0, `(.L_x_148) ;  /* 0xffffffcd005c7547 */ /* 0x000ff0000b83ffff */
[----:B------:R-:W-:-:S13]  /*9030*/  R2UR UR4, R51 ;  /* 0x00000000330472ca */ /* 0x000fda00000e0000 */
[----:B------:R-:W-:-:S09]  /*9040*/  UISETP.NE.AND UP0, UPT, UR4, URZ, UPT ;  /* 0x000000ff0400728c */ /* 0x000fd2000bf05270 */
[----:B------:R-:W-:Y:S05]  /*9050*/  BRA.U !UP0, `(.L_x_149) ;  /* 0x0000000108487547 */ /* 0x000fea000b800000 */
[----:B------:R-:W2:Y:S02]  /*9060*/  LDCU.64 UR4, c[0x0][0x890] ;  /* 0x00011200ff0477ac */ /* 0x000ea40008000a00 */
[----:B--2---:R-:W-:-:S04]  /*9070*/  UISETP.NE.U32.AND UP0, UPT, UR4, URZ, UPT ;  /* 0x000000ff0400728c */ /* 0x004fc8000bf05070 */
[----:B------:R-:W-:-:S09]  /*9080*/  UISETP.NE.AND.EX UP0, UPT, UR5, URZ, UPT, UP0 ;  /* 0x000000ff0500728c */ /* 0x000fd2000bf05300 */
[----:B------:R-:W-:Y:S05]  /*9090*/  BRA.U UP0, `(.L_x_150) ;  /* 0x00000001000c7547 */ /* 0x000fea000b800000 */
[----:B------:R-:W-:-:S13]  /*90a0*/  FSETP.NEU.AND P0, PT, R27, RZ, PT ;  /* 0x000000ff1b00720b */ /* 0x000fda0003f0d000 */
[----:B------:R-:W-:Y:S05]  /*90b0*/  @!P0 EXIT ;  /* 0x000000000000894d */ /* 0x000fea0003800000 */
[----:B------:R-:W-:Y:S05]  /*90c0*/  BRA `(.L_x_149) ;  /* 0x00000000002c7947 */ /* 0x000fea0003800000 */
.L_x_150:
[----:B------:R-:W-:Y:S01]  /*90d0*/  ISETP.NE.AND P0, PT, R54, RZ, PT ;  /* 0x000000ff3600720c */ /* 0x000fe20003f05270 */
[----:B------:R-:W-:-:S12]  /*90e0*/  BSSY.RECONVERGENT B0, `(.L_x_149) ;  /* 0x0000009000007945 */ /* 0x000fd80003800200 */
[----:B------:R-:W-:Y:S05]  /*90f0*/  @P0 BRA `(.L_x_151) ;  /* 0x0000000000140947 */ /* 0x000fea0003800000 */
[----:B------:R-:W2:Y:S02]  /*9100*/  LDCU.64 UR4, c[0x0][0x888] ;  /* 0x00011100ff0477ac */ /* 0x000ea40008000a00 */
[----:B--2---:R-:W-:-:S04]  /*9110*/  ISETP.NE.U32.AND P0, PT, RZ, UR4, PT ;  /* 0x00000004ff007c0c */ /* 0x004fc8000bf05070 */
[----:B------:R-:W-:-:S13]  /*9120*/  ISETP.NE.AND.EX P0, PT, RZ, UR5, PT, P0 ;  /* 0x00000005ff007c0c */ /* 0x000fda000bf05300 */
[----:B------:R-:W-:Y:S05]  /*9130*/  @!P0 EXIT ;  /* 0x000000000000894d */ /* 0x000fea0003800000 */
[----:B------:R-:W-:Y:S05]  /*9140*/  BRA `(.L_x_152) ;  /* 0x0000000000087947 */ /* 0x000fea0003800000 */
.L_x_151:
[----:B------:R-:W-:-:S13]  /*9150*/  FSETP.NEU.AND P0, PT, R27, RZ, PT ;  /* 0x000000ff1b00720b */ /* 0x000fda0003f0d000 */
[----:B------:R-:W-:Y:S05]  /*9160*/  @!P0 EXIT ;  /* 0x000000000000894d */ /* 0x000fea0003800000 */
.L_x_152:
[----:B------:R-:W-:Y:S05]  /*9170*/  BSYNC.RECONVERGENT B0 ;  /* 0x0000000000007941 */ /* 0x000fea0003800200 */
.L_x_149:
[----:B------:R-:W-:Y:S01]  /*9180*/  ULEA UR4, UR46, UR43, 0x3 ;  /* 0x0000002b2e047291 */ /* 0x000fe2000f8e18ff */
[----:B------:R-:W-:-:S04]  /*9190*/  DEPBAR.LE SB0, 0x0 ;  /* 0x000080000000791a */ /* 0x000fc80000000000 */
[----:B------:R-:W-:-:S04]  /*91a0*/  UIADD3 UR4, UPT, UPT, UR4, 0x60, URZ ;  /* 0x0000006004047890 */ /* 0x000fc8000fffe0ff */
[----:B------:R-:W-:-:S09]  /*91b0*/  UPRMT UR4, UR47, 0x654, UR4 ;  /* 0x000006542f047896 */ /* 0x000fd20008000004 */
[----:B------:R-:W-:Y:S01]  /*91c0*/  SYNCS.ARRIVE.TRANS64.RED.A1T0 RZ, [UR4], RZ ;  /* 0x000000ffffff79a7 */ /* 0x000fe20008100404 */
[----:B------:R-:W-:Y:S05]  /*91d0*/  EXIT ;  /* 0x000000000000794d */ /* 0x000fea0003800000 */
.L_x_24:
[----:B--2---:R2:W3:Y:S02]  /*91e0*/  SYNCS.PHASECHK.TRANS64.TRYWAIT P0, [R0+URZ+0x100], R2 ;  /* 0x00010002000075a7 */ /* 0x0044e400080011ff */
[----:B---3--:R-:W-:Y:S05]  /*91f0*/  @!P0 NANOSLEEP.SYNCS 0x989680 ;  /* 0x009896800000895d */ /* 0x008fea0003900000 */
[----:B------:R-:W3:Y:S02]  /*9200*/  @!P0 SYNCS.PHASECHK.TRANS64 P0, [R0+URZ+0x100], R2 ;  /* 0x00010002000085a7 */ /* 0x000ee400080010ff */
[----:B---3--:R-:W-:Y:S05]  /*9210*/  @!P0 BRA `(.L_x_24) ;  /* 0xfffffffc00f08947 */ /* 0x008fea000383ffff */
[----:B------:R-:W-:Y:S05]  /*9220*/  BRA `(.L_x_153) ;  /* 0xffffff8400fc7947 */ /* 0x000fea000383ffff */
.L_x_27:
[----:B-1----:R-:W-:-:S07]  /*9230*/  MOV R0, UR5 ;  /* 0x0000000500007c02 */ /* 0x002fce0008000f00 */
.L_x_154:
[----:B-1----:R1:W2:Y:S02]  /*9240*/  SYNCS.PHASECHK.TRANS64.TRYWAIT P0, [R0+URZ+0x20], R3 ;  /* 0x00002003000075a7 */ /* 0x0022a400080011ff */
[----:B--2---:R-:W-:Y:S05]  /*9250*/  @!P0 NANOSLEEP.SYNCS 0x989680 ;  /* 0x009896800000895d */ /* 0x004fea0003900000 */
[----:B------:R-:W2:Y:S02]  /*9260*/  @!P0 SYNCS.PHASECHK.TRANS64 P0, [R0+URZ+0x20], R3 ;  /* 0x00002003000085a7 */ /* 0x000ea400080010ff */
[----:B--2---:R-:W-:Y:S05]  /*9270*/  @!P0 BRA `(.L_x_154) ;  /* 0xfffffffc00f08947 */ /* 0x004fea000383ffff */
[----:B------:R-:W-:Y:S05]  /*9280*/  BRA `(.L_x_26) ;  /* 0xffffff8800547947 */ /* 0x000fea000383ffff */
.L_x_36:
[----:B-1----:R-:W-:-:S07]  /*9290*/  MOV R0, UR6 ;  /* 0x0000000600007c02 */ /* 0x002fce0008000f00 */
.L_x_155:
[----:B-1----:R1:W2:Y:S02]  /*92a0*/  SYNCS.PHASECHK.TRANS64.TRYWAIT P0, [R0+URZ+0x20], R3 ;  /* 0x00002003000075a7 */ /* 0x0022a400080011ff */
[----:B--2---:R-:W-:Y:S05]  /*92b0*/  @!P0 NANOSLEEP.SYNCS 0x989680 ;  /* 0x009896800000895d */ /* 0x004fea0003900000 */
[----:B------:R-:W2:Y:S02]  /*92c0*/  @!P0 SYNCS.PHASECHK.TRANS64 P0, [R0+URZ+0x20], R3 ;  /* 0x00002003000085a7 */ /* 0x000ea400080010ff */
[----:B--2---:R-:W-:Y:S05]  /*92d0*/  @!P0 BRA `(.L_x_155) ;  /* 0xfffffffc00f08947 */ /* 0x004fea000383ffff */
[----:B------:R-:W-:Y:S05]  /*92e0*/  BRA `(.L_x_35) ;  /* 0xffffff8c00607947 */ /* 0x000fea000383ffff */
.L_x_43:
[----:B-1----:R1:W4:Y:S02]  /*92f0*/  SYNCS.PHASECHK.TRANS64.TRYWAIT P0, [R3+URZ+0x90], R0 ;  /* 0x00009000030075a7 */ /* 0x00232400080011ff */
[----:B----4-:R-:W-:Y:S05]  /*9300*/  @!P0 NANOSLEEP.SYNCS 0x989680 ;  /* 0x009896800000895d */ /* 0x010fea0003900000 */
[----:B------:R-:W4:Y:S02]  /*9310*/  @!P0 SYNCS.PHASECHK.TRANS64 P0, [R3+URZ+0x90], R0 ;  /* 0x00009000030085a7 */ /* 0x000f2400080010ff */
[----:B----4-:R-:W-:Y:S05]  /*9320*/  @!P0 BRA `(.L_x_43) ;  /* 0xfffffffc00f08947 */ /* 0x010fea000383ffff */
[----:B------:R-:W-:Y:S05]  /*9330*/  BRA `(.L_x_156) ;  /* 0xffffff90004c7947 */ /* 0x000fea000383ffff */
.L_x_47:
[----:B------:R-:W-:-:S07]  /*9340*/  MOV R0, UR4 ;  /* 0x0000000400007c02 */ /* 0x000fce0008000f00 */
.L_x_157:
[----:B-1----:R1:W2:Y:S02]  /*9350*/  SYNCS.PHASECHK.TRANS64.TRYWAIT P0, [R0+URZ], R2 ;  /* 0x00000002000075a7 */ /* 0x0022a400080011ff */
[----:B--2---:R-:W-:Y:S05]  /*9360*/  @!P0 NANOSLEEP.SYNCS 0x989680 ;  /* 0x009896800000895d */ /* 0x004fea0003900000 */
[----:B------:R-:W2:Y:S02]  /*9370*/  @!P0 SYNCS.PHASECHK.TRANS64 P0, [R0+URZ], R2 ;  /* 0x00000002000085a7 */ /* 0x000ea400080010ff */
[----:B--2---:R-:W-:Y:S05]  /*9380*/  @!P0 BRA `(.L_x_157) ;  /* 0xfffffffc00f08947 */ /* 0x004fea000383ffff */
[----:B------:R-:W-:Y:S05]  /*9390*/  BRA `(.L_x_158) ;  /* 0xffffff9400f47947 */ /* 0x000fea000383ffff */
.L_x_48:
[----:B------:R-:W-:-:S07]  /*93a0*/  MOV R0, UR5 ;  /* 0x0000000500007c02 */ /* 0x000fce0008000f00 */
.L_x_159:
[----:B-1----:R1:W2:Y:S02]  /*93b0*/  SYNCS.PHASECHK.TRANS64.TRYWAIT P0, [R0+URZ], R3 ;  /* 0x00000003000075a7 */ /* 0x0022a400080011ff */
[----:B--2---:R-:W-:Y:S05]  /*93c0*/  @!P0 NANOSLEEP.SYNCS 0x989680 ;  /* 0x009896800000895d */ /* 0x004fea0003900000 */
[----:B------:R-:W2:Y:S02]  /*93d0*/  @!P0 SYNCS.PHASECHK.TRANS64 P0, [R0+URZ], R3 ;  /* 0x00000003000085a7 */ /* 0x000ea400080010ff */
[----:B--2---:R-:W-:Y:S05]  /*93e0*/  @!P0 BRA `(.L_x_159) ;  /* 0xfffffffc00f08947 */ /* 0x004fea000383ffff */
[----:B------:R-:W-:Y:S05]  /*93f0*/  BRA `(.L_x_160) ;  /* 0xffffff9800007947 */ /* 0x000fea000383ffff */
.L_x_49:
[----:B------:R-:W-:-:S07]  /*9400*/  MOV R0, UR5 ;  /* 0x0000000500007c02 */ /* 0x000fce0008000f00 */
.L_x_161:
[----:B-1----:R1:W2:Y:S02]  /*9410*/  SYNCS.PHASECHK.TRANS64.TRYWAIT P0, [R0+URZ], R3 ;  /* 0x00000003000075a7 */ /* 0x0022a400080011ff */
[----:B--2---:R-:W-:Y:S05]  /*9420*/  @!P0 NANOSLEEP.SYNCS 0x989680 ;  /* 0x009896800000895d */ /* 0x004fea0003900000 */
[----:B------:R-:W2:Y:S02]  /*9430*/  @!P0 SYNCS.PHASECHK.TRANS64 P0, [R0+URZ], R3 ;  /* 0x00000003000085a7 */ /* 0x000ea400080010ff */
[----:B--2---:R-:W-:Y:S05]  /*9440*/  @!P0 BRA `(.L_x_161) ;  /* 0xfffffffc00f08947 */ /* 0x004fea000383ffff */
[----:B------:R-:W-:Y:S05]  /*9450*/  BRA `(.L_x_162) ;  /* 0xffffff98000c7947 */ /* 0x000fea000383ffff */
.L_x_52:
[----:B-1----:R1:W2:Y:S02]  /*9460*/  SYNCS.PHASECHK.TRANS64.TRYWAIT P0, [R2+URZ+0xf0], R4 ;  /* 0x0000f004020075a7 */ /* 0x0022a400080011ff */
[----:B--2---:R-:W-:Y:S05]  /*9470*/  @!P0 NANOSLEEP.SYNCS 0x989680 ;  /* 0x009896800000895d */ /* 0x004fea0003900000 */
[----:B------:R-:W2:Y:S02]  /*9480*/  @!P0 SYNCS.PHASECHK.TRANS64 P0, [R2+URZ+0xf0], R4 ;  /* 0x0000f004020085a7 */ /* 0x000ea400080010ff */
[----:B--2---:R-:W-:Y:S05]  /*9490*/  @!P0 BRA `(.L_x_52) ;  /* 0xfffffffc00f08947 */ /* 0x004fea000383ffff */
[----:B------:R-:W-:Y:S05]  /*94a0*/  BRA `(.L_x_163) ;  /* 0xffffff9800687947 */ /* 0x000fea000383ffff */
.L_x_53:
[----:B------:R-:W-:-:S07]  /*94b0*/  MOV R2, UR4 ;  /* 0x0000000400027c02 */ /* 0x000fce0008000f00 */
.L_x_164:
[----:B-1----:R1:W2:Y:S02]  /*94c0*/  SYNCS.PHASECHK.TRANS64.TRYWAIT P0, [R2+URZ+0xa0], R5 ;  /* 0x0000a005020075a7 */ /* 0x0022a400080011ff */
[----:B--2---:R-:W-:Y:S05]  /*94d0*/  @!P0 NANOSLEEP.SYNCS 0x989680 ;  /* 0x009896800000895d */ /* 0x004fea0003900000 */
[----:B------:R-:W2:Y:S02]  /*94e0*/  @!P0 SYNCS.PHASECHK.TRANS64 P0, [R2+URZ+0xa0], R5 ;  /* 0x0000a005020085a7 */ /* 0x000ea400080010ff */
[----:B--2---:R-:W-:Y:S05]  /*94f0*/  @!P0 BRA `(.L_x_164) ;  /* 0xfffffffc00f08947 */ /* 0x004fea000383ffff */
[----:B------:R-:W-:Y:S05]  /*9500*/  BRA `(.L_x_165) ;  /* 0xffffff9800787947 */ /* 0x000fea000383ffff */
.L_x_54:
[----:B-1----:R1:W2:Y:S02]  /*9510*/  SYNCS.PHASECHK.TRANS64.TRYWAIT P1, [R2+URZ+0x90], R4 ;  /* 0x00009004020075a7 */ /* 0x0022a400080211ff */
[----:B--2---:R-:W-:Y:S05]  /*9520*/  @!P1 NANOSLEEP.SYNCS 0x989680 ;  /* 0x009896800000995d */ /* 0x004fea0003900000 */
[----:B------:R-:W2:Y:S02]  /*9530*/  @!P1 SYNCS.PHASECHK.TRANS64 P1, [R2+URZ+0x90], R4 ;  /* 0x00009004020095a7 */ /* 0x000ea400080210ff */
[----:B--2---:R-:W-:Y:S05]  /*9540*/  @!P1 BRA `(.L_x_54) ;  /* 0xfffffffc00f09947 */ /* 0x004fea000383ffff */
[----:B------:R-:W-:Y:S05]  /*9550*/  BRA `(.L_x_166) ;  /* 0xffffff9800a87947 */ /* 0x000fea000383ffff */
.L_x_57:
[----:B------:R-:W-:-:S07]  /*9560*/  MOV R0, UR4 ;  /* 0x0000000400007c02 */ /* 0x000fce0008000f00 */
.L_x_167:
[----:B-1----:R1:W2:Y:S02]  /*9570*/  SYNCS.PHASECHK.TRANS64.TRYWAIT P0, [R0+URZ+0xa0], R2 ;  /* 0x0000a002000075a7 */ /* 0x0022a400080011ff */
[----:B--2---:R-:W-:Y:S05]  /*9580*/  @!P0 NANOSLEEP.SYNCS 0x989680 ;  /* 0x009896800000895d */ /* 0x004fea0003900000 */
[----:B------:R-:W2:Y:S02]  /*9590*/  @!P0 SYNCS.PHASECHK.TRANS64 P0, [R0+URZ+0xa0], R2 ;  /* 0x0000a002000085a7 */ /* 0x000ea400080010ff */
[----:B--2---:R-:W-:Y:S05]  /*95a0*/  @!P0 BRA `(.L_x_167) ;  /* 0xfffffffc00f08947 */ /* 0x004fea000383ffff */
[----:B------:R-:W-:Y:S05]  /*95b0*/  BRA `(.L_x_56) ;  /* 0xffffff9800fc7947 */ /* 0x000fea000383ffff */
.L_x_66:
[----:B-1----:R-:W-:-:S04]  /*95c0*/  MOV R5, UR5 ;  /* 0x0000000500057c02 */ /* 0x002fc80008000f00 */
[----:B------:R1:W2:Y:S03]  /*95d0*/  SYNCS.PHASECHK.TRANS64.TRYWAIT P0, [R5+URZ+0x8], R6 ;  /* 0x00000806050075a7 */ /* 0x0002a600080011ff */
[----:B--2---:R-:W-:Y:S05]  /*95e0*/  @!P0 NANOSLEEP.SYNCS 0x989680 ;  /* 0x009896800000895d */ /* 0x004fea0003900000 */
[----:B------:R-:W2:Y:S02]  /*95f0*/  @!P0 SYNCS.PHASECHK.TRANS64 P0, [R5+URZ+0x8], R6 ;  /* 0x00000806050085a7 */ /* 0x000ea400080010ff */
[----:B--2---:R-:W-:Y:S05]  /*9600*/  @!P0 BRA `(.L_x_66) ;  /* 0xfffffffc00ec8947 */ /* 0x004fea000383ffff */
[----:B------:R-:W-:Y:S05]  /*9610*/  BRA `(.L_x_65) ;  /* 0xffffff9c00b07947 */ /* 0x000fea000383ffff */
.L_x_68:
[----:B------:R-:W-:Y:S01]  /*9620*/  BSSY B0, `(.L_x_168) ;  /* 0x0000006000007945 */ /* 0x000fe20003800000 */
[----:B------:R-:W-:-:S07]  /*9630*/  MOV R15, 0xffffffff ;  /* 0xffffffff000f7802 */ /* 0x000fce0000000f00 */
[----:B-1---5:R-:W-:Y:S05]  /*9640*/  WARPSYNC.COLLECTIVE R15, `(.L_x_169) ;  /* 0x000000000f0c7348 */ /* 0x022fea0003c00000 */
[----:B------:R-:W-:Y:S02]  /*9650*/  ELECT P6, UR79, PT ;  /* 0x00000000004f782f */ /* 0x000fe400038c0000 */
[----:B------:R-:W-:Y:S01]  /*9660*/  MOV R14, UR79 ;  /* 0x0000004f000e7c02 */ /* 0x000fe20008000f00 */
[----:B-1---5:R-:W-:Y:S10]  /*9670*/  ENDCOLLECTIVE ;  /* 0x000000000000791b */ /* 0x022ff40003800000 */
.L_x_169:
[----:B------:R-:W-:Y:S05]  /*9680*/  BSYNC B0 ;  /* 0x0000000000007941 */ /* 0x000fea0003800000 */
.L_x_168:
[----:B------:R-:W-:Y:S05]  /*9690*/  BRA `(.L_x_170) ;  /* 0xffffff9c00e07947 */ /* 0x000fea000383ffff */
.L_x_70:
[----:B-1----:R-:W-:-:S04]  /*96a0*/  MOV R0, UR5 ;  /* 0x0000000500007c02 */ /* 0x002fc80008000f00 */
[----:B------:R1:W2:Y:S03]  /*96b0*/  SYNCS.PHASECHK.TRANS64.TRYWAIT P0, [R0+URZ+0x8], R4 ;  /* 0x00000804000075a7 */ /* 0x0002a600080011ff */
[----:B--2---:R-:W-:Y:S05]  /*96c0*/  @!P0 NANOSLEEP.SYNCS 0x989680 ;  /* 0x009896800000895d */ /* 0x004fea0003900000 */
[----:B------:R-:W2:Y:S02]  /*96d0*/  @!P0 SYNCS.PHASECHK.TRANS64 P0, [R0+URZ+0x8], R4 ;  /* 0x00000804000085a7 */ /* 0x000ea400080010ff */
[----:B--2---:R-:W-:Y:S05]  /*96e0*/  @!P0 BRA `(.L_x_70) ;  /* 0xfffffffc00ec8947 */ /* 0x004fea000383ffff */
[----:B------:R-:W-:Y:S05]  /*96f0*/  BRA `(.L_x_69) ;  /* 0xffffff9c00e47947 */ /* 0x000fea000383ffff */
.L_x_71:
[----:B-1----:R1:W2:Y:S02]  /*9700*/  SYNCS.PHASECHK.TRANS64.TRYWAIT P0, [R0+URZ+0x90], R4 ;  /* 0x00009004000075a7 */ /* 0x0022a400080011ff */
[----:B--2---:R-:W-:Y:S05]  /*9710*/  @!P0 NANOSLEEP.SYNCS 0x989680 ;  /* 0x009896800000895d */ /* 0x004fea0003900000 */
[----:B------:R-:W2:Y:S02]  /*9720*/  @!P0 SYNCS.PHASECHK.TRANS64 P0, [R0+URZ+0x90], R4 ;  /* 0x00009004000085a7 */ /* 0x000ea400080010ff */
[----:B--2---:R-:W-:Y:S05]  /*9730*/  @!P0 BRA `(.L_x_71) ;  /* 0xfffffffc00f08947 */ /* 0x004fea000383ffff */
[----:B------:R-:W-:Y:S05]  /*9740*/  BRA `(.L_x_171) ;  /* 0xffffffa000f07947 */ /* 0x000fea000383ffff */
.L_x_73:
[----:B------:R-:W-:-:S07]  /*9750*/  MOV R0, UR46 ;  /* 0x0000002e00007c02 */ /* 0x000fce0008000f00 */
.L_x_172:
[----:B-1----:R1:W2:Y:S02]  /*9760*/  SYNCS.PHASECHK.TRANS64.TRYWAIT P0, [R0+URZ+0xd0], R4 ;  /* 0x0000d004000075a7 */ /* 0x0022a400080011ff */
[----:B--2---:R-:W-:Y:S05]  /*9770*/  @!P0 NANOSLEEP.SYNCS 0x989680 ;  /* 0x009896800000895d */ /* 0x004fea0003900000 */
[----:B------:R-:W2:Y:S02]  /*9780*/  @!P0 SYNCS.PHASECHK.TRANS64 P0, [R0+URZ+0xd0], R4 ;  /* 0x0000d004000085a7 */ /* 0x000ea400080010ff */
[----:B--2---:R-:W-:Y:S05]  /*9790*/  @!P0 BRA `(.L_x_172) ;  /* 0xfffffffc00f08947 */ /* 0x004fea000383ffff */
[----:B------:R-:W-:Y:S05]  /*97a0*/  BRA `(.L_x_173) ;  /* 0xffffffa4003c7947 */ /* 0x000fea000383ffff */
.L_x_76:
[----:B------:R-:W-:Y:S07]  /*97b0*/  MOV R0, UR7 ;  /* 0x0000000700007c02 */ /* 0x000fee0008000f00 */
.L_x_174:
[----:B-1----:R1:W2:Y:S02]  /*97c0*/  SYNCS.PHASECHK.TRANS64.TRYWAIT P0, [R0+URZ], R4 ;  /* 0x00000004000075a7 */ /* 0x0022a400080011ff */
[----:B--2---:R-:W-:Y:S05]  /*97d0*/  @!P0 NANOSLEEP.SYNCS 0x989680 ;  /* 0x009896800000895d */ /* 0x004fea0003900000 */
[----:B------:R-:W2:Y:S02]  /*97e0*/  @!P0 SYNCS.PHASECHK.TRANS64 P0, [R0+URZ], R4 ;  /* 0x00000004000085a7 */ /* 0x000ea400080010ff */
[----:B--2---:R-:W-:Y:S05]  /*97f0*/  @!P0 BRA `(.L_x_174) ;  /* 0xfffffffc00f08947 */ /* 0x004fea000383ffff */
[----:B------:R-:W-:Y:S05]  /*9800*/  BRA `(.L_x_75) ;  /* 0xffffffa400507947 */ /* 0x000fea000383ffff */
.L_x_80:
[----:B-1----:R-:W-:-:S07]  /*9810*/  MOV R0, UR4 ;  /* 0x0000000400007c02 */ /* 0x002fce0008000f00 */
.L_x_175:
[----:B-1----:R1:W2:Y:S02]  /*9820*/  SYNCS.PHASECHK.TRANS64.TRYWAIT P0, [R0+URZ], R2 ;  /* 0x00000002000075a7 */ /* 0x0022a400080011ff */
[----:B--2---:R-:W-:Y:S05]  /*9830*/  @!P0 NANOSLEEP.SYNCS 0x989680 ;  /* 0x009896800000895d */ /* 0x004fea0003900000 */
[----:B------:R-:W2:Y:S02]  /*9840*/  @!P0 SYNCS.PHASECHK.TRANS64 P0, [R0+URZ], R2 ;  /* 0x00000002000085a7 */ /* 0x000ea400080010ff */
[----:B--2---:R-:W-:Y:S05]  /*9850*/  @!P0 BRA `(.L_x_175) ;  /* 0xfffffffc00f08947 */ /* 0x004fea000383ffff */
[----:B------:R-:W-:Y:S05]  /*9860*/  BRA `(.L_x_176) ;  /* 0xffffffa800947947 */ /* 0x000fea000383ffff */
.L_x_81:
[----:B------:R-:W-:-:S07]  /*9870*/  MOV R0, UR5 ;  /* 0x0000000500007c02 */ /* 0x000fce0008000f00 */
.L_x_177:
[----:B-1----:R1:W2:Y:S02]  /*9880*/  SYNCS.PHASECHK.TRANS64.TRYWAIT P0, [R0+URZ], R3 ;  /* 0x00000003000075a7 */ /* 0x0022a400080011ff */
[----:B--2---:R-:W-:Y:S05]  /*9890*/  @!P0 NANOSLEEP.SYNCS 0x989680 ;  /* 0x009896800000895d */ /* 0x004fea0003900000 */
[----:B------:R-:W2:Y:S02]  /*98a0*/  @!P0 SYNCS.PHASECHK.TRANS64 P0, [R0+URZ], R3 ;  /* 0x00000003000085a7 */ /* 0x000ea400080010ff */
[----:B--2---:R-:W-:Y:S05]  /*98b0*/  @!P0 BRA `(.L_x_177) ;  /* 0xfffffffc00f08947 */ /* 0x004fea000383ffff */
[----:B------:R-:W-:Y:S05]  /*98c0*/  BRA `(.L_x_178) ;  /* 0xffffffa800a07947 */ /* 0x000fea000383ffff */
.L_x_82:
[----:B------:R-:W-:-:S07]  /*98d0*/  MOV R0, UR5 ;  /* 0x0000000500007c02 */ /* 0x000fce0008000f00 */
.L_x_179:
[----:B-1----:R1:W2:Y:S02]  /*98e0*/  SYNCS.PHASECHK.TRANS64.TRYWAIT P0, [R0+URZ], R3 ;  /* 0x00000003000075a7 */ /* 0x0022a400080011ff */
[----:B--2---:R-:W-:Y:S05]  /*98f0*/  @!P0 NANOSLEEP.SYNCS 0x989680 ;  /* 0x009896800000895d */ /* 0x004fea0003900000 */
[----:B------:R-:W2:Y:S02]  /*9900*/  @!P0 SYNCS.PHASECHK.TRANS64 P0, [R0+URZ], R3 ;  /* 0x00000003000085a7 */ /* 0x000ea400080010ff */
[----:B--2---:R-:W-:Y:S05]  /*9910*/  @!P0 BRA `(.L_x_179) ;  /* 0xfffffffc00f08947 */ /* 0x004fea000383ffff */
[----:B------:R-:W-:Y:S05]  /*9920*/  BRA `(.L_x_180) ;  /* 0xffffffa800ac7947 */ /* 0x000fea000383ffff */
.L_x_85:
[----:B------:R-:W-:-:S07]  /*9930*/  MOV R0, UR41 ;  /* 0x0000002900007c02 */ /* 0x000fce0008000f00 */
.L_x_181:
[----:B-1----:R1:W2:Y:S02]  /*9940*/  SYNCS.PHASECHK.TRANS64.TRYWAIT P1, [R0+URZ+0x110], R2 ;  /* 0x00011002000075a7 */ /* 0x0022a400080211ff */
[----:B--2---:R-:W-:Y:S05]  /*9950*/  @!P1 NANOSLEEP.SYNCS 0x989680 ;  /* 0x009896800000995d */ /* 0x004fea0003900000 */
[----:B------:R-:W2:Y:S02]  /*9960*/  @!P1 SYNCS.PHASECHK.TRANS64 P1, [R0+URZ+0x110], R2 ;  /* 0x00011002000095a7 */ /* 0x000ea400080210ff */
[----:B--2---:R-:W-:Y:S05]  /*9970*/  @!P1 BRA `(.L_x_181) ;  /* 0xfffffffc00f09947 */ /* 0x004fea000383ffff */
[----:B------:R-:W-:Y:S05]  /*9980*/  BRA `(.L_x_182) ;  /* 0xffffffa800f87947 */ /* 0x000fea000383ffff */
.L_x_90:
[----:B--2---:R2:W3:Y:S02]  /*9990*/  SYNCS.PHASECHK.TRANS64.TRYWAIT P0, [R12+URZ+0x90], R0 ;  /* 0x000090000c0075a7 */ /* 0x0044e400080011ff */
[----:B---3--:R-:W-:Y:S05]  /*99a0*/  @!P0 NANOSLEEP.SYNCS 0x989680 ;  /* 0x009896800000895d */ /* 0x008fea0003900000 */
[----:B------:R-:W3:Y:S02]  /*99b0*/  @!P0 SYNCS.PHASECHK.TRANS64 P0, [R12+URZ+0x90], R0 ;  /* 0x000090000c0085a7 */ /* 0x000ee400080010ff */
[----:B---3--:R-:W-:Y:S05]  /*99c0*/  @!P0 BRA `(.L_x_90) ;  /* 0xfffffffc00f08947 */ /* 0x008fea000383ffff */
[----:B------:R-:W-:Y:S05]  /*99d0*/  BRA `(.L_x_183) ;  /* 0xffffffb000207947 */ /* 0x000fea000383ffff */
.L_x_93:
[----:B-1----:R-:W-:Y:S07]  /*99e0*/  MOV R0, UR21 ;  /* 0x0000001500007c02 */ /* 0x002fee0008000f00 */
.L_x_184:
[----:B-1----:R1:W2:Y:S02]  /*99f0*/  SYNCS.PHASECHK.TRANS64.TRYWAIT P2, [R0+URZ+0x88], R6 ;  /* 0x00008806000075a7 */ /* 0x0022a400080411ff */
[----:B--2---:R-:W-:Y:S05]  /*9a00*/  @!P2 NANOSLEEP.SYNCS 0x989680 ;  /* 0x009896800000a95d */ /* 0x004fea0003900000 */
[----:B------:R-:W2:Y:S02]  /*9a10*/  @!P2 SYNCS.PHASECHK.TRANS64 P2, [R0+URZ+0x88], R6 ;  /* 0x000088060000a5a7 */ /* 0x000ea400080410ff */
[----:B--2---:R-:W-:Y:S05]  /*9a20*/  @!P2 BRA `(.L_x_184) ;  /* 0xfffffffc00f0a947 */ /* 0x004fea000383ffff */
[----:B------:R-:W-:Y:S05]  /*9a30*/  BRA `(.L_x_92) ;  /* 0xffffffb400887947 */ /* 0x000fea000383ffff */
.L_x_96:
[----:B------:R-:W-:Y:S07]  /*9a40*/  MOV R0, UR21 ;  /* 0x0000001500007c02 */ /* 0x000fee0008000f00 */
.L_x_185:
[----:B-1----:R1:W2:Y:S02]  /*9a50*/  SYNCS.PHASECHK.TRANS64.TRYWAIT P0, [R0+URZ+0x60], R9 ;  /* 0x00006009000075a7 */ /* 0x0022a400080011ff */
[----:B--2---:R-:W-:Y:S05]  /*9a60*/  @!P0 NANOSLEEP.SYNCS 0x989680 ;  /* 0x009896800000895d */ /* 0x004fea0003900000 */
[----:B------:R-:W2:Y:S02]  /*9a70*/  @!P0 SYNCS.PHASECHK.TRANS64 P0, [R0+URZ+0x60], R9 ;  /* 0x00006009000085a7 */ /* 0x000ea400080010ff */
[----:B--2---:R-:W-:Y:S05]  /*9a80*/  @!P0 BRA `(.L_x_185) ;  /* 0xfffffffc00f08947 */ /* 0x004fea000383ffff */
[----:B------:R-:W-:Y:S05]  /*9a90*/  BRA `(.L_x_186) ;  /* 0xffffffb400e47947 */ /* 0x000fea000383ffff */
.L_x_97:
[----:B------:R-:W-:Y:S07]  /*9aa0*/  MOV R0, UR21 ;  /* 0x0000001500007c02 */ /* 0x000fee0008000f00 */
.L_x_187:
[----:B-1----:R1:W2:Y:S02]  /*9ab0*/  SYNCS.PHASECHK.TRANS64.TRYWAIT P0, [R0+URZ+0x68], R9 ;  /* 0x00006809000075a7 */ /* 0x0022a400080011ff */
[----:B--2---:R-:W-:Y:S05]  /*9ac0*/  @!P0 NANOSLEEP.SYNCS 0x989680 ;  /* 0x009896800000895d */ /* 0x004fea0003900000 */
[----:B------:R-:W2:Y:S02]  /*9ad0*/  @!P0 SYNCS.PHASECHK.TRANS64 P0, [R0+URZ+0x68], R9 ;  /* 0x00006809000085a7 */ /* 0x000ea400080010ff */
[----:B--2---:R-:W-:Y:S05]  /*9ae0*/  @!P0 BRA `(.L_x_187) ;  /* 0xfffffffc00f08947 */ /* 0x004fea000383ffff */
[----:B------:R-:W-:Y:S05]  /*9af0*/  BRA `(.L_x_188) ;  /* 0xffffffb800407947 */ /* 0x000fea000383ffff */
.L_x_98:
[----:B------:R-:W-:Y:S07]  /*9b00*/  MOV R0, UR21 ;  /* 0x0000001500007c02 */ /* 0x000fee0008000f00 */
.L_x_189:
[----:B-1----:R1:W2:Y:S02]  /*9b10*/  SYNCS.PHASECHK.TRANS64.TRYWAIT P0, [R0+URZ+0x70], R9 ;  /* 0x00007009000075a7 */ /* 0x0022a400080011ff */
[----:B--2---:R-:W-:Y:S05]  /*9b20*/  @!P0 NANOSLEEP.SYNCS 0x989680 ;  /* 0x009896800000895d */ /* 0x004fea0003900000 */
[----:B------:R-:W2:Y:S02]  /*9b30*/  @!P0 SYNCS.PHASECHK.TRANS64 P0, [R0+URZ+0x70], R9 ;  /* 0x00007009000085a7 */ /* 0x000ea400080010ff */
[----:B--2---:R-:W-:Y:S05]  /*9b40*/  @!P0 BRA `(.L_x_189) ;  /* 0xfffffffc00f08947 */ /* 0x004fea000383ffff */
[----:B------:R-:W-:Y:S05]  /*9b50*/  BRA `(.L_x_190) ;  /* 0xffffffb8009c7947 */ /* 0x000fea000383ffff */
.L_x_99:
[----:B------:R-:W-:Y:S07]  /*9b60*/  MOV R0, UR21 ;  /* 0x0000001500007c02 */ /* 0x000fee0008000f00 */
.L_x_191:
[----:B-1----:R1:W2:Y:S02]  /*9b70*/  SYNCS.PHASECHK.TRANS64.TRYWAIT P0, [R0+URZ+0x78], R9 ;  /* 0x00007809000075a7 */ /* 0x0022a400080011ff */
[----:B--2---:R-:W-:Y:S05]  /*9b80*/  @!P0 NANOSLEEP.SYNCS 0x989680 ;  /* 0x009896800000895d */ /* 0x004fea0003900000 */
[----:B------:R-:W2:Y:S02]  /*9b90*/  @!P0 SYNCS.PHASECHK.TRANS64 P0, [R0+URZ+0x78], R9 ;  /* 0x00007809000085a7 */ /* 0x000ea400080010ff */
[----:B--2---:R-:W-:Y:S05]  /*9ba0*/  @!P0 BRA `(.L_x_191) ;  /* 0xfffffffc00f08947 */ /* 0x004fea000383ffff */
[----:B------:R-:W-:Y:S05]  /*9bb0*/  BRA `(.L_x_192) ;  /* 0xffffffb800f87947 */ /* 0x000fea000383ffff */
.L_x_101:
[----:B------:R-:W-:-:S07]  /*9bc0*/  MOV R0, UR21 ;  /* 0x0000001500007c02 */ /* 0x000fce0008000f00 */
.L_x_193:
[----:B-1----:R1:W3:Y:S02]  /*9bd0*/  SYNCS.PHASECHK.TRANS64.TRYWAIT P0, [R0+URZ+0x60], R2 ;  /* 0x00006002000075a7 */ /* 0x0022e400080011ff */
[----:B---3--:R-:W-:Y:S05]  /*9be0*/  @!P0 NANOSLEEP.SYNCS 0x989680 ;  /* 0x009896800000895d */ /* 0x008fea0003900000 */
[----:B------:R-:W3:Y:S02]  /*9bf0*/  @!P0 SYNCS.PHASECHK.TRANS64 P0, [R0+URZ+0x60], R2 ;  /* 0x00006002000085a7 */ /* 0x000ee400080010ff */
[----:B---3--:R-:W-:Y:S05]  /*9c00*/  @!P0 BRA `(.L_x_193) ;  /* 0xfffffffc00f08947 */ /* 0x008fea000383ffff */
[----:B------:R-:W-:Y:S05]  /*9c10*/  BRA `(.L_x_194) ;  /* 0xffffffbc00847947 */ /* 0x000fea000383ffff */
.L_x_102:
[----:B-1----:R-:W-:-:S07]  /*9c20*/  MOV R0, UR21 ;  /* 0x0000001500007c02 */ /* 0x002fce0008000f00 */
.L_x_195:
[----:B-1----:R1:W3:Y:S02]  /*9c30*/  SYNCS.PHASECHK.TRANS64.TRYWAIT P0, [R0+URZ+0x68], R2 ;  /* 0x00006802000075a7 */ /* 0x0022e400080011ff */
[----:B---3--:R-:W-:Y:S05]  /*9c40*/  @!P0 NANOSLEEP.SYNCS 0x989680 ;  /* 0x009896800000895d */ /* 0x008fea0003900000 */
[----:B------:R-:W3:Y:S02]  /*9c50*/  @!P0 SYNCS.PHASECHK.TRANS64 P0, [R0+URZ+0x68], R2 ;  /* 0x00006802000085a7 */ /* 0x000ee400080010ff */
[----:B---3--:R-:W-:Y:S05]  /*9c60*/  @!P0 BRA `(.L_x_195) ;  /* 0xfffffffc00f08947 */ /* 0x008fea000383ffff */
[----:B------:R-:W-:Y:S05]  /*9c70*/  BRA `(.L_x_196) ;  /* 0xffffffbc00747947 */ /* 0x000fea000383ffff */
.L_x_103:
[----:B-1----:R-:W-:-:S07]  /*9c80*/  MOV R0, UR21 ;  /* 0x0000001500007c02 */ /* 0x002fce0008000f00 */
.L_x_197:
[----:B-1----:R1:W3:Y:S02]  /*9c90*/  SYNCS.PHASECHK.TRANS64.TRYWAIT P0, [R0+URZ+0x70], R2 ;  /* 0x00007002000075a7 */ /* 0x0022e400080011ff */
[----:B---3--:R-:W-:Y:S05]  /*9ca0*/  @!P0 NANOSLEEP.SYNCS 0x989680 ;  /* 0x009896800000895d */ /* 0x008fea0003900000 */
[----:B------:R-:W3:Y:S02]  /*9cb0*/  @!P0 SYNCS.PHASECHK.TRANS64 P0, [R0+URZ+0x70], R2 ;  /* 0x00007002000085a7 */ /* 0x000ee400080010ff */
[----:B---3--:R-:W-:Y:S05]  /*9cc0*/  @!P0 BRA `(.L_x_197) ;  /* 0xfffffffc00f08947 */ /* 0x008fea000383ffff */
[----:B------:R-:W-:Y:S05]  /*9cd0*/  BRA `(.L_x_198) ;  /* 0xffffffbc00647947 */ /* 0x000fea000383ffff */
.L_x_105:
[----:B-1----:R1:W2:Y:S02]  /*9ce0*/  SYNCS.PHASECHK.TRANS64.TRYWAIT P0, [R3+URZ+0x90], R0 ;  /* 0x00009000030075a7 */ /* 0x0022a400080011ff */
[----:B--2---:R-:W-:Y:S05]  /*9cf0*/  @!P0 NANOSLEEP.SYNCS 0x989680 ;  /* 0x009896800000895d */ /* 0x004fea0003900000 */
[----:B------:R-:W2:Y:S02]  /*9d00*/  @!P0 SYNCS.PHASECHK.TRANS64 P0, [R3+URZ+0x90], R0 ;  /* 0x00009000030085a7 */ /* 0x000ea400080010ff */
[----:B--2---:R-:W-:Y:S05]  /*9d10*/  @!P0 BRA `(.L_x_105) ;  /* 0xfffffffc00f08947 */ /* 0x004fea000383ffff */
[----:B------:R-:W-:Y:S05]  /*9d20*/  BRA `(.L_x_199) ;  /* 0xffffffc000307947 */ /* 0x000fea000383ffff */
.L_x_116:
[----:B-1----:R-:W-:Y:S04]  /*9d30*/  MOV R2, UR43 ;  /* 0x0000002b00027c02 */ /* 0x002fe80008000f00 */
[----:B------:R1:W2:Y:S03]  /*9d40*/  SYNCS.PHASECHK.TRANS64.TRYWAIT P1, [R2+URZ+0x40], R3 ;  /* 0x00004003020075a7 */ /* 0x0002a600080211ff */
[----:B--2---:R-:W-:Y:S05]  /*9d50*/  @!P1 NANOSLEEP.SYNCS 0x989680 ;  /* 0x009896800000995d */ /* 0x004fea0003900000 */
[----:B------:R-:W2:Y:S02]  /*9d60*/  @!P1 SYNCS.PHASECHK.TRANS64 P1, [R2+URZ+0x40], R3 ;  /* 0x00004003020095a7 */ /* 0x000ea400080210ff */
[----:B--2---:R-:W-:Y:S05]  /*9d70*/  @!P1 BRA `(.L_x_116) ;  /* 0xfffffffc00ec9947 */ /* 0x004fea000383ffff */
[----:B------:R-:W-:Y:S05]  /*9d80*/  BRA `(.L_x_115) ;  /* 0xffffffcc009c7947 */ /* 0x000fea000383ffff */
.L_x_118:
[----:B-1----:R1:W4:Y:S02]  /*9d90*/  SYNCS.PHASECHK.TRANS64.TRYWAIT P0, [R53+URZ+0xb0], R0 ;  /* 0x0000b000350075a7 */ /* 0x00232400080011ff */
[----:B----4-:R-:W-:Y:S05]  /*9da0*/  @!P0 NANOSLEEP.SYNCS 0x989680 ;  /* 0x009896800000895d */ /* 0x010fea0003900000 */
[----:B------:R-:W4:Y:S02]  /*9db0*/  @!P0 SYNCS.PHASECHK.TRANS64 P0, [R53+URZ+0xb0], R0 ;  /* 0x0000b000350085a7 */ /* 0x000f2400080010ff */
[----:B----4-:R-:W-:Y:S05]  /*9dc0*/  @!P0 BRA `(.L_x_118) ;  /* 0xfffffffc00f08947 */ /* 0x010fea000383ffff */
[----:B------:R-:W-:Y:S05]  /*9dd0*/  BRA `(.L_x_117) ;  /* 0xffffffcc00bc7947 */ /* 0x000fea000383ffff */
.L_x_127:
[----:B--2---:R2:W3:Y:S02]  /*9de0*/  SYNCS.PHASECHK.TRANS64.TRYWAIT P0, [R2+URZ+0x40], R0 ;  /* 0x00004000020075a7 */ /* 0x0044e400080011ff */
[----:B---3--:R-:W-:Y:S05]  /*9df0*/  @!P0 NANOSLEEP.SYNCS 0x989680 ;  /* 0x009896800000895d */ /* 0x008fea0003900000 */
[----:B------:R-:W3:Y:S02]  /*9e00*/  @!P0 SYNCS.PHASECHK.TRANS64 P0, [R2+URZ+0x40], R0 ;  /* 0x00004000020085a7 */ /* 0x000ee400080010ff */
[----:B---3--:R-:W-:Y:S05]  /*9e10*/  @!P0 BRA `(.L_x_127) ;  /* 0xfffffffc00f08947 */ /* 0x008fea000383ffff */
[----:B------:R-:W-:Y:S05]  /*9e20*/  BRA `(.L_x_126) ;  /* 0xffffffd400cc7947 */ /* 0x000fea000383ffff */
.L_x_135:
[----:B--2---:R2:W3:Y:S02]  /*9e30*/  SYNCS.PHASECHK.TRANS64.TRYWAIT P0, [R2+URZ+0x40], R4 ;  /* 0x00004004020075a7 */ /* 0x0044e400080011ff */
[----:B---3--:R-:W-:Y:S05]  /*9e40*/  @!P0 NANOSLEEP.SYNCS 0x989680 ;  /* 0x009896800000895d */ /* 0x008fea0003900000 */
[----:B------:R-:W3:Y:S02]  /*9e50*/  @!P0 SYNCS.PHASECHK.TRANS64 P0, [R2+URZ+0x40], R4 ;  /* 0x00004004020085a7 */ /* 0x000ee400080010ff */
[----:B---3--:R-:W-:Y:S05]  /*9e60*/  @!P0 BRA `(.L_x_135) ;  /* 0xfffffffc00f08947 */ /* 0x008fea000383ffff */
[----:B------:R-:W-:Y:S05]  /*9e70*/  BRA `(.L_x_134) ;  /* 0xffffffdc00ec7947 */ /* 0x000fea000383ffff */
.L_x_143:
[----:B--2---:R2:W3:Y:S02]  /*9e80*/  SYNCS.PHASECHK.TRANS64.TRYWAIT P0, [R3+URZ+0x40], R0 ;  /* 0x00004000030075a7 */ /* 0x0044e400080011ff */
[----:B---3--:R-:W-:Y:S05]  /*9e90*/  @!P0 NANOSLEEP.SYNCS 0x989680 ;  /* 0x009896800000895d */ /* 0x008fea0003900000 */
[----:B------:R-:W3:Y:S02]  /*9ea0*/  @!P0 SYNCS.PHASECHK.TRANS64 P0, [R3+URZ+0x40], R0 ;  /* 0x00004000030085a7 */ /* 0x000ee400080010ff */
[----:B---3--:R-:W-:Y:S05]  /*9eb0*/  @!P0 BRA `(.L_x_143) ;  /* 0xfffffffc00f08947 */ /* 0x008fea000383ffff */
[----:B------:R-:W-:Y:S05]  /*9ec0*/  BRA `(.L_x_142) ;  /* 0xffffffe8000c7947 */ /* 0x000fea000383ffff */
        .weak           $__internal_0_$__cuda_sm10x_tcgen05_guardrail_trap_col_being_dealloced_not_returned_by_alloc
        .type           $__internal_0_$__cuda_sm10x_tcgen05_guardrail_trap_col_being_dealloced_not_returned_by_alloc,@function
        .size           $__internal_0_$__cuda_sm10x_tcgen05_guardrail_trap_col_being_dealloced_not_returned_by_alloc,($__internal_1_$__cuda_sm10x_tcgen05_guardrail_trap_phase_invalid_during_alloc - $__internal_0_$__cuda_sm10x_tcgen05_guardrail_trap_col_being_dealloced_not_returned_by_alloc)
$__internal_0_$__cuda_sm10x_tcgen05_guardrail_trap_col_being_dealloced_not_returned_by_alloc:
[----:B------:R-:W-:Y:S05]  /*9ed0*/  BPT.TRAP 0x1 ;  /* 0x000000040000795c */ /* 0x000fea0000300000 */
[----:B------:R-:W-:-:S04]  /*9ee0*/  HFMA2 R3, -RZ, RZ, 0, 0 ;  /* 0x00000000ff037431 */ /* 0x000fc800000001ff */
[----:B------:R-:W-:Y:S05]  /*9ef0*/  RET.REL.NODEC R2 `(_ZN7cutlass13device_kernelINS_4gemm6kernel13GemmUniversalIN4cute5tupleIJiiiiEEENS1_10collective13CollectiveMmaINS1_35MainloopSm100TmaUmmaWarpSpecializedILi4ELi2ELi4ENS5_IJNS4_1CILi2EEESB_NSA_ILi1EEEEEEEENS5_IJNSA_ILi128EEESF_SF_EEENS_10bfloat16_tENS5_IJlSC_lEEESH_SI_NS4_8TiledMMAINS4_8MMA_AtomIJNS4_26SM100_MMA_F16BF16_2x1SM_SSISH_SH_fLi128ELi128ELNS4_4UMMA5MajorE0ELSN_0ELNSM_7ScaleInE0ELSO_0EEEEEENS4_6LayoutINS5_IJSC_SC_SC_EEENS5_IJNSA_ILi0EEEST_ST_EEEEENS5_IJNS4_10UnderscoreESW_SW_EEEEENS4_28SM100_TMA_2SM_LOAD_MULTICASTENS4_14ComposedLayoutINS4_7SwizzleILi3ELi4ELi3EEENS4_18smem_ptr_flag_bitsILi16EEENSR_INS5_IJNSA_ILi8EEENSA_ILi64EEEEEENS5_IJS16_SC_EEEEEEEvNS4_8identityENS4_18SM100_TMA_2SM_LOADES1A_vS1B_EENS_8epilogue10collective18CollectiveEpilogueINS1E_23Sm100TmaWarpSpecializedILi4ELi2ELi16ELb1ELb0EEEJNS5_IJS16_SF_SF_EEENS5_IJNSR_IS16_SC_EENSR_INS5_IJNSA_ILi16EEESB_EEENS5_IJSC_S16_EEEEEEEESH_SI_SH_SI_NS1E_6fusion15FusionCallbacksIS1I_NS1Q_17LinearCombinationISH_fSH_fLNS_15FloatRoundStyleE2EEES1J_S1P_JEEENS4_5SM1004TMEM4LOAD26SM100_TMEM_LOAD_32dp32b16xENS4_13SM90_TMA_LOADENS10_INS11_ILi1ELi4ELi3EEES14_NSR_INS5_IJS15_S1L_EEENS5_IJS1L_SC_EEEEEEENS4_39AutoVectorizingCopyWithAssumedAlignmentILi128EEENS4_14SM90_TMA_STOREES25_S27_S27_EEEvvEEEEvNT_6ParamsE) ;  /* 0xffffff6002407950 */ /* 0x000fea0003c3ffff */
        .weak           $__internal_1_$__cuda_sm10x_tcgen05_guardrail_trap_phase_invalid_during_alloc
        .type           $__internal_1_$__cuda_sm10x_tcgen05_guardrail_trap_phase_invalid_during_alloc,@function
        .size           $__internal_1_$__cuda_sm10x_tcgen05_guardrail_trap_phase_invalid_during_alloc,($__internal_2_$__cuda_sm10x_tcgen05_guardrail_trap_unallocated_columns_being_dealloced - $__internal_1_$__cuda_sm10x_tcgen05_guardrail_trap_phase_invalid_during_alloc)
$__internal_1_$__cuda_sm10x_tcgen05_guardrail_trap_phase_invalid_during_alloc:
[----:B------:R-:W-:Y:S05]  /*9f00*/  BPT.TRAP 0x1 ;  /* 0x000000040000795c */ /* 0x000fea0000300000 */
[----:B------:R-:W-:-:S04]  /*9f10*/  MOV R5, 0x0 ;  /* 0x0000000000057802 */ /* 0x000fc80000000f00 */
[----:B------:R-:W-:Y:S05]  /*9f20*/  RET.REL.NODEC R4 `(_ZN7cutlass13device_kernelINS_4gemm6kernel13GemmUniversalIN4cute5tupleIJiiiiEEENS1_10collective13CollectiveMmaINS1_35MainloopSm100TmaUmmaWarpSpecializedILi4ELi2ELi4ENS5_IJNS4_1CILi2EEESB_NSA_ILi1EEEEEEEENS5_IJNSA_ILi128EEESF_SF_EEENS_10bfloat16_tENS5_IJlSC_lEEESH_SI_NS4_8TiledMMAINS4_8MMA_AtomIJNS4_26SM100_MMA_F16BF16_2x1SM_SSISH_SH_fLi128ELi128ELNS4_4UMMA5MajorE0ELSN_0ELNSM_7ScaleInE0ELSO_0EEEEEENS4_6LayoutINS5_IJSC_SC_SC_EEENS5_IJNSA_ILi0EEEST_ST_EEEEENS5_IJNS4_10UnderscoreESW_SW_EEEEENS4_28SM100_TMA_2SM_LOAD_MULTICASTENS4_14ComposedLayoutINS4_7SwizzleILi3ELi4ELi3EEENS4_18smem_ptr_flag_bitsILi16EEENSR_INS5_IJNSA_ILi8EEENSA_ILi64EEEEEENS5_IJS16_SC_EEEEEEEvNS4_8identityENS4_18SM100_TMA_2SM_LOADES1A_vS1B_EENS_8epilogue10collective18CollectiveEpilogueINS1E_23Sm100TmaWarpSpecializedILi4ELi2ELi16ELb1ELb0EEEJNS5_IJS16_SF_SF_EEENS5_IJNSR_IS16_SC_EENSR_INS5_IJNSA_ILi16EEESB_EEENS5_IJSC_S16_EEEEEEEESH_SI_SH_SI_NS1E_6fusion15FusionCallbacksIS1I_NS1Q_17LinearCombinationISH_fSH_fLNS_15FloatRoundStyleE2EEES1J_S1P_JEEENS4_5SM1004TMEM4LOAD26SM100_TMEM_LOAD_32dp32b16xENS4_13SM90_TMA_LOADENS10_INS11_ILi1ELi4ELi3EEES14_NSR_INS5_IJS15_S1L_EEENS5_IJS1L_SC_EEEEEEENS4_39AutoVectorizingCopyWithAssumedAlignmentILi128EEENS4_14SM90_TMA_STOREES25_S27_S27_EEEvvEEEEvNT_6ParamsE) ;  /* 0xffffff6004347950 */ /* 0x000fea0003c3ffff */
        .weak           $__internal_2_$__cuda_sm10x_tcgen05_guardrail_trap_unallocated_columns_being_dealloced
        .type           $__internal_2_$__cuda_sm10x_tcgen05_guardrail_trap_unallocated_columns_being_dealloced,@function
        .size           $__internal_2_$__cuda_sm10x_tcgen05_guardrail_trap_unallocated_columns_being_dealloced,(.L_x_201 - $__internal_2_$__cuda_sm10x_tcgen05_guardrail_trap_unallocated_columns_being_dealloced)
$__internal_2_$__cuda_sm10x_tcgen05_guardrail_trap_unallocated_columns_being_dealloced:
[----:B------:R-:W-:Y:S05]  /*9f30*/  BPT.TRAP 0x1 ;  /* 0x000000040000795c */ /* 0x000fea0000300000 */
[----:B------:R-:W-:-:S04]  /*9f40*/  HFMA2 R3, -RZ, RZ, 0, 0 ;  /* 0x00000000ff037431 */ /* 0x000fc800000001ff */
[----:B------:R-:W-:Y:S05]  /*9f50*/  RET.REL.NODEC R2 `(_ZN7cutlass13device_kernelINS_4gemm6kernel13GemmUniversalIN4cute5tupleIJiiiiEEENS1_10collective13CollectiveMmaINS1_35MainloopSm100TmaUmmaWarpSpecializedILi4ELi2ELi4ENS5_IJNS4_1CILi2EEESB_NSA_ILi1EEEEEEEENS5_IJNSA_ILi128EEESF_SF_EEENS_10bfloat16_tENS5_IJlSC_lEEESH_SI_NS4_8TiledMMAINS4_8MMA_AtomIJNS4_26SM100_MMA_F16BF16_2x1SM_SSISH_SH_fLi128ELi128ELNS4_4UMMA5MajorE0ELSN_0ELNSM_7ScaleInE0ELSO_0EEEEEENS4_6LayoutINS5_IJSC_SC_SC_EEENS5_IJNSA_ILi0EEEST_ST_EEEEENS5_IJNS4_10UnderscoreESW_SW_EEEEENS4_28SM100_TMA_2SM_LOAD_MULTICASTENS4_14ComposedLayoutINS4_7SwizzleILi3ELi4ELi3EEENS4_18smem_ptr_flag_bitsILi16EEENSR_INS5_IJNSA_ILi8EEENSA_ILi64EEEEEENS5_IJS16_SC_EEEEEEEvNS4_8identityENS4_18SM100_TMA_2SM_LOADES1A_vS1B_EENS_8epilogue10collective18CollectiveEpilogueINS1E_23Sm100TmaWarpSpecializedILi4ELi2ELi16ELb1ELb0EEEJNS5_IJS16_SF_SF_EEENS5_IJNSR_IS16_SC_EENSR_INS5_IJNSA_ILi16EEESB_EEENS5_IJSC_S16_EEEEEEEESH_SI_SH_SI_NS1E_6fusion15FusionCallbacksIS1I_NS1Q_17LinearCombinationISH_fSH_fLNS_15FloatRoundStyleE2EEES1J_S1P_JEEENS4_5SM1004TMEM4LOAD26SM100_TMEM_LOAD_32dp32b16xENS4_13SM90_TMA_LOADENS10_INS11_ILi1ELi4ELi3EEES14_NSR_INS5_IJS15_S1L_EEENS5_IJS1L_SC_EEEEEEENS4_39AutoVectorizingCopyWithAssumedAlignmentILi128EEENS4_14SM90_TMA_STOREES25_S27_S27_EEEvvEEEEvNT_6ParamsE) ;  /* 0xffffff6002287950 */ /* 0x000fea0003c3ffff */
.L_x_200:
[----:B------:R-:W-:-:S00]  /*9f60*/  BRA `(.L_x_200) ;  /* 0xfffffffc00fc7947 */ /* 0x000fc0000383ffff */
[----:B------:R-:W-:-:S00]  /*9f70*/  NOP ;  /* 0x0000000000007918 */ /* 0x000fc00000000000 */
        /* <DEDUP_REMOVED lines=8> */
.L_x_201:


//--------------------- .nv.global.init           --------------------------
	.section	.nv.global.init,"aw",@progbits
.nv.global.init:
	.type		$str$27,@object
	.size		$str$27,($str$28 - $str$27)
$str$27:
        /*0000*/ 	.byte	0x28, 0x61, 0x64, 0x64, 0x72, 0x65, 0x73, 0x73, 0x20, 0x26, 0x20, 0x6d, 0x61, 0x73, 0x6b, 0x29
        /*0010*/ 	.byte	0x20, 0x3d, 0x3d, 0x20, 0x30, 0x00
	.type		$str$28,@object
	.size		$str$28,($str$26 - $str$28)
$str$28:
        /*0016*/ 	.byte	0x2f, 0x74, 0x6d, 0x70, 0x2f, 0x63, 0x75, 0x74, 0x6c, 0x61, 0x73, 0x73, 0x5f, 0x73, 0x77, 0x65
        /*0026*/ 	.byte	0x65, 0x70, 0x5f, 0x73, 0x72, 0x63, 0x2f, 0x69, 0x6e, 0x63, 0x6c, 0x75, 0x64, 0x65, 0x2f, 0x63
        /*0036*/ 	.byte	0x75, 0x74, 0x65, 0x2f, 0x70, 0x6f, 0x69, 0x6e, 0x74, 0x65, 0x72, 0x5f, 0x66, 0x6c, 0x61, 0x67
        /*0046*/ 	.byte	0x67, 0x65, 0x64, 0x2e, 0x68, 0x70, 0x70, 0x00
	.type		$str$26,@object
	.size		$str$26,($str$25 - $str$26)
$str$26:
        /*004e*/ 	.byte	0x2f, 0x74, 0x6d, 0x70, 0x2f, 0x63, 0x75, 0x74, 0x6c, 0x61, 0x73, 0x73, 0x5f, 0x73, 0x77, 0x65
        /*005e*/ 	.byte	0x65, 0x70, 0x5f, 0x73, 0x72, 0x63, 0x2f, 0x69, 0x6e, 0x63, 0x6c, 0x75, 0x64, 0x65, 0x2f, 0x63
        /*006e*/ 	.byte	0x75, 0x74, 0x65, 0x2f, 0x61, 0x74, 0x6f, 0x6d, 0x2f, 0x63, 0x6f, 0x70, 0x79, 0x5f, 0x74, 0x72
        /*007e*/ 	.byte	0x61, 0x69, 0x74, 0x73, 0x5f, 0x73, 0x6d, 0x31, 0x30, 0x30, 0x2e, 0x68, 0x70, 0x70, 0x00
	.type		$str$25,@object
	.size		$str$25,(__unnamed_1 - $str$25)
$str$25:
        /*008d*/ 	.byte	0x28, 0x28, 0x75, 0x69, 0x6e, 0x74, 0x33, 0x32, 0x5f, 0x74, 0x28, 0x74, 0x68, 0x72, 0x65, 0x61
        /*009d*/ 	.byte	0x64, 0x49, 0x64, 0x78, 0x2e, 0x78, 0x29, 0x20, 0x2f, 0x20, 0x33, 0x32, 0x29, 0x20, 0x25, 0x20
        /*00ad*/ 	.byte	0x34, 0x29, 0x20, 0x3d, 0x3d, 0x20, 0x28, 0x28, 0x28, 0x74, 0x6d, 0x65, 0x6d, 0x5f, 0x61, 0x64
        /*00bd*/ 	.byte	0x64, 0x72, 0x20, 0x3e, 0x3e, 0x20, 0x31, 0x36, 0x29, 0x20, 0x2f, 0x20, 0x33, 0x32, 0x29, 0x20
        /*00cd*/ 	.byte	0x25, 0x20, 0x34, 0x29, 0x00
	.type		__unnamed_1,@object
	.size		__unnamed_1,(__unnamed_2 - __unnamed_1)
__unnamed_1:
        /*00d2*/ 	.byte	0x61, 0x75, 0x74, 0x6f, 0x20, 0x63, 0x75, 0x74, 0x65, 0x3a, 0x3a, 0x61, 0x73, 0x5f, 0x70, 0x6f
        /* <DEDUP_REMOVED lines=24> */
        /*0262*/ 	.byte	0x43, 0x3c, 0x32, 0x30, 0x34, 0x38, 0x3e, 0x3e, 0x3e, 0x3e, 0x5d, 0x00
	.type		__unnamed_2,@object
	.size		__unnamed_2,(.L_2 - __unnamed_2)
__unnamed_2:
        /* <DEDUP_REMOVED lines=40> */
        /*04ee*/ 	.byte	0x3a, 0x3a, 0x43, 0x3c, 0x30, 0x3e, 0x3e, 0x3e, 0x3e, 0x5d, 0x00
.L_2:


//--------------------- .nv.shared._ZN7cutlass13device_kernelINS_4gemm6kernel13GemmUniversalIN4cute5tupleIJiiiiEEENS1_10collective13CollectiveMmaINS1_35MainloopSm100TmaUmmaWarpSpecializedILi4ELi2ELi4ENS5_IJNS4_1CILi2EEESB_NSA_ILi1EEEEEEEENS5_IJNSA_ILi128EEESF_SF_EEENS_10bfloat16_tENS5_IJlSC_lEEESH_SI_NS4_8TiledMMAINS4_8MMA_AtomIJNS4_26SM100_MMA_F16BF16_2x1SM_SSISH_SH_fLi128ELi128ELNS4_4UMMA5MajorE0ELSN_0ELNSM_7ScaleInE0ELSO_0EEEEEENS4_6LayoutINS5_IJSC_SC_SC_EEENS5_IJNSA_ILi0EEEST_ST_EEEEENS5_IJNS4_10UnderscoreESW_SW_EEEEENS4_28SM100_TMA_2SM_LOAD_MULTICASTENS4_14ComposedLayoutINS4_7SwizzleILi3ELi4ELi3EEENS4_18smem_ptr_flag_bitsILi16EEENSR_INS5_IJNSA_ILi8EEENSA_ILi64EEEEEENS5_IJS16_SC_EEEEEEEvNS4_8identityENS4_18SM100_TMA_2SM_LOADES1A_vS1B_EENS_8epilogue10collective18CollectiveEpilogueINS1E_23Sm100TmaWarpSpecializedILi4ELi2ELi16ELb1ELb0EEEJNS5_IJS16_SF_SF_EEENS5_IJNSR_IS16_SC_EENSR_INS5_IJNSA_ILi16EEESB_EEENS5_IJSC_S16_EEEEEEEESH_SI_SH_SI_NS1E_6fusion15FusionCallbacksIS1I_NS1Q_17LinearCombinationISH_fSH_fLNS_15FloatRoundStyleE2EEES1J_S1P_JEEENS4_5SM1004TMEM4LOAD26SM100_TMEM_LOAD_32dp32b16xENS4_13SM90_TMA_LOADENS10_INS11_ILi1ELi4ELi3EEES14_NSR_INS5_IJS15_S1L_EEENS5_IJS1L_SC_EEEEEEENS4_39AutoVectorizingCopyWithAssumedAlignmentILi128EEENS4_14SM90_TMA_STOREES25_S27_S27_EEEvvEEEEvNT_6ParamsE --------------------------
	.section	.nv.shared._ZN7cutlass13device_kernelINS_4gemm6kernel13GemmUniversalIN4cute5tupleIJiiiiEEENS1_10collective13CollectiveMmaINS1_35MainloopSm100TmaUmmaWarpSpecializedILi4ELi2ELi4ENS5_IJNS4_1CILi2EEESB_NSA_ILi1EEEEEEEENS5_IJNSA_ILi128EEESF_SF_EEENS_10bfloat16_tENS5_IJlSC_lEEESH_SI_NS4_8TiledMMAINS4_8MMA_AtomIJNS4_26SM100_MMA_F16BF16_2x1SM_SSISH_SH_fLi128ELi128ELNS4_4UMMA5MajorE0ELSN_0ELNSM_7ScaleInE0ELSO_0EEEEEENS4_6LayoutINS5_IJSC_SC_SC_EEENS5_IJNSA_ILi0EEEST_ST_EEEEENS5_IJNS4_10UnderscoreESW_SW_EEEEENS4_28SM100_TMA_2SM_LOAD_MULTICASTENS4_14ComposedLayoutINS4_7SwizzleILi3ELi4ELi3EEENS4_18smem_ptr_flag_bitsILi16EEENSR_INS5_IJNSA_ILi8EEENSA_ILi64EEEEEENS5_IJS16_SC_EEEEEEEvNS4_8identityENS4_18SM100_TMA_2SM_LOADES1A_vS1B_EENS_8epilogue10collective18CollectiveEpilogueINS1E_23Sm100TmaWarpSpecializedILi4ELi2ELi16ELb1ELb0EEEJNS5_IJS16_SF_SF_EEENS5_IJNSR_IS16_SC_EENSR_INS5_IJNSA_ILi16EEESB_EEENS5_IJSC_S16_EEEEEEEESH_SI_SH_SI_NS1E_6fusion15FusionCallbacksIS1I_NS1Q_17LinearCombinationISH_fSH_fLNS_15FloatRoundStyleE2EEES1J_S1P_JEEENS4_5SM1004TMEM4LOAD26SM100_TMEM_LOAD_32dp32b16xENS4_13SM90_TMA_LOADENS10_INS11_ILi1ELi4ELi3EEES14_NSR_INS5_IJS15_S1L_EEENS5_IJS1L_SC_EEEEEEENS4_39AutoVectorizingCopyWithAssumedAlignmentILi128EEENS4_14SM90_TMA_STOREES25_S27_S27_EEEvvEEEEvNT_6ParamsE,"aw",@nobits
	.sectionflags	@""
	.align	16
	.zero		1024


//--------------------- .nv.shared.reserved.0     --------------------------
	.section	.nv.shared.reserved.0,"aw",@nobits
	.weak		__nv_reservedSMEM_offset_0_alias
	.size		__nv_reservedSMEM_offset_0_alias, 0, 64
	.other		__nv_reservedSMEM_offset_0_alias,@"STO_CUDA_RESERVED_SHARED STV_DEFAULT"
__nv_reservedSMEM_offset_0_alias:
	.zero		0
.nv.shared.reserved.0:
	.zero		64
	.weak		__nv_reservedSMEM_tcgen05_partition
	.type		__nv_reservedSMEM_tcgen05_partition,@object
	.size		__nv_reservedSMEM_tcgen05_partition,(.L_0 - __nv_reservedSMEM_tcgen05_partition)
__nv_reservedSMEM_tcgen05_partition:
	.zero		32
.L_0:


//--------------------- .nv.global                --------------------------
	.section	.nv.global,"aw",@nobits
.nv.global:
	.type		_ZN39_INTERNAL_4e798c02_4_k_cu_fcd5ae79_82894cute1_E,@object
	.size		_ZN39_INTERNAL_4e798c02_4_k_cu_fcd5ae79_82894cute1_E,(_ZN39_INTERNAL_4e798c02_4_k_cu_fcd5ae79_82894cuda3std3__45__cpo6cbeginE - _ZN39_INTERNAL_4e798c02_4_k_cu_fcd5ae79_82894cute1_E)
_ZN39_INTERNAL_4e798c02_4_k_cu_fcd5ae79_82894cute1_E:
	.zero		1
	.type		_ZN39_INTERNAL_4e798c02_4_k_cu_fcd5ae79_82894cuda3std3__45__cpo6cbeginE,@object
	.size		_ZN39_INTERNAL_4e798c02_4_k_cu_fcd5ae79_82894cuda3std3__45__cpo6cbeginE,(_ZN39_INTERNAL_4e798c02_4_k_cu_fcd5ae79_82894cuda3std3__48in_placeE - _ZN39_INTERNAL_4e798c02_4_k_cu_fcd5ae79_82894cuda3std3__45__cpo6cbeginE)
_ZN39_INTERNAL_4e798c02_4_k_cu_fcd5ae79_82894cuda3std3__45__cpo6cbeginE:
	.zero		1
	.type		_ZN39_INTERNAL_4e798c02_4_k_cu_fcd5ae79_82894cuda3std3__48in_placeE,@object
	.size		_ZN39_INTERNAL_4e798c02_4_k_cu_fcd5ae79_82894cuda3std3__48in_placeE,(_ZN39_INTERNAL_4e798c02_4_k_cu_fcd5ae79_82894cuda3std6ranges3__45__cpo9iter_moveE - _ZN39_INTERNAL_4e798c02_4_k_cu_fcd5ae79_82894cuda3std3__48in_placeE)
_ZN39_INTERNAL_4e798c02_4_k_cu_fcd5ae79_82894cuda3std3__48in_placeE:
	.zero		1
	.type		_ZN39_INTERNAL_4e798c02_4_k_cu_fcd5ae79_82894cuda3std6ranges3__45__cpo9iter_moveE,@object
	.size		_ZN39_INTERNAL_4e798c02_4_k_cu_fcd5ae79_82894cuda3std6ranges3__45__cpo9iter_moveE,(_ZN39_INTERNAL_4e798c02_4_k_cu_fcd5ae79_82894cuda3std3__45__cpo5beginE - _ZN39_INTERNAL_4e798c02_4_k_cu_fcd5ae79_82894cuda3std6ranges3__45__cpo9iter_moveE)
_ZN39_INTERNAL_4e798c02_4_k_cu_fcd5ae79_82894cuda3std6ranges3__45__cpo9iter_moveE:
	.zero		1
	.type		_ZN39_INTERNAL_4e798c02_4_k_cu_fcd5ae79_82894cuda3std3__45__cpo5beginE,@object
	.size		_ZN39_INTERNAL_4e798c02_4_k_cu_fcd5ae79_82894cuda3std3__45__cpo5beginE,(_ZN39_INTERNAL_4e798c02_4_k_cu_fcd5ae79_82894cuda3std3__441_GLOBAL__N__4e798c02_4_k_cu_fcd5ae79_82896ignoreE - _ZN39_INTERNAL_4e798c02_4_k_cu_fcd5ae79_82894cuda3std3__45__cpo5beginE)
_ZN39_INTERNAL_4e798c02_4_k_cu_fcd5ae79_82894cuda3std3__45__cpo5beginE:
	.zero		1
	.type		_ZN39_INTERNAL_4e798c02_4_k_cu_fcd5ae79_82894cuda3std3__441_GLOBAL__N__4e798c02_4_k_cu_fcd5ae79_82896ignoreE,@object
	.size		_ZN39_INTERNAL_4e798c02_4_k_cu_fcd5ae79_82894cuda3std3__441_GLOBAL__N__4e798c02_4_k_cu_fcd5ae79_82896ignoreE,(_ZN39_INTERNAL_4e798c02_4_k_cu_fcd5ae79_82894cute7productE - _ZN39_INTERNAL_4e798c02_4_k_cu_fcd5ae79_82894cuda3std3__441_GLOBAL__N__4e798c02_4_k_cu_fcd5ae79_82896ignoreE)
_ZN39_INTERNAL_4e798c02_4_k_cu_fcd5ae79_82894cuda3std3__441_GLOBAL__N__4e798c02_4_k_cu_fcd5ae79_82896ignoreE:
	.zero		1
	.type		_ZN39_INTERNAL_4e798c02_4_k_cu_fcd5ae79_82894cute7productE,@object
	.size		_ZN39_INTERNAL_4e798c02_4_k_cu_fcd5ae79_82894cute7productE,(_ZN39_INTERNAL_4e798c02_4_k_cu_fcd5ae79_82894cuda3std3__45__cpo3endE - _ZN39_INTERNAL_4e798c02_4_k_cu_fcd5ae79_82894cute7productE)
_ZN39_INTERNAL_4e798c02_4_k_cu_fcd5ae79_82894cute7productE:
	.zero		1
	.type		_ZN39_INTERNAL_4e798c02_4_k_cu_fcd5ae79_82894cuda3std3__45__cpo3endE,@object
	.size		_ZN39_INTERNAL_4e798c02_4_k_cu_fcd5ae79_82894cuda3std3__45__cpo3endE,(_ZN39_INTERNAL_4e798c02_4_k_cu_fcd5ae79_82894cuda3std3__419piecewise_constructE - _ZN39_INTERNAL_4e798c02_4_k_cu_fcd5ae79_82894cuda3std3__45__cpo3endE)
_ZN39_INTERNAL_4e798c02_4_k_cu_fcd5ae79_82894cuda3std3__45__cpo3endE:
	.zero		1
	.type		_ZN39_INTERNAL_4e798c02_4_k_cu_fcd5ae79_82894cuda3std3__419piecewise_constructE,@object
	.size		_ZN39_INTERNAL_4e798c02_4_k_cu_fcd5ae79_82894cuda3std3__419piecewise_constructE,(_ZN39_INTERNAL_4e798c02_4_k_cu_fcd5ae79_82894cuda3std3__45__cpo4cendE - _ZN39_INTERNAL_4e798c02_4_k_cu_fcd5ae79_82894cuda3std3__419piecewise_constructE)
_ZN39_INTERNAL_4e798c02_4_k_cu_fcd5ae79_82894cuda3std3__419piecewise_constructE:
	.zero		1
	.type		_ZN39_INTERNAL_4e798c02_4_k_cu_fcd5ae79_82894cuda3std3__45__cpo4cendE,@object
	.size		_ZN39_INTERNAL_4e798c02_4_k_cu_fcd5ae79_82894cuda3std3__45__cpo4cendE,(_ZN39_INTERNAL_4e798c02_4_k_cu_fcd5ae79_82894cuda3std6ranges3__45__cpo4swapE - _ZN39_INTERNAL_4e798c02_4_k_cu_fcd5ae79_82894cuda3std3__45__cpo4cendE)
_ZN39_INTERNAL_4e798c02_4_k_cu_fcd5ae79_82894cuda3std3__45__cpo4cendE:
	.zero		1
	.type		_ZN39_INTERNAL_4e798c02_4_k_cu_fcd5ae79_82894cuda3std6ranges3__45__cpo4swapE,@object
	.size		_ZN39_INTERNAL_4e798c02_4_k_cu_fcd5ae79_82894cuda3std6ranges3__45__cpo4swapE,(.L_10 - _ZN39_INTERNAL_4e798c02_4_k_cu_fcd5ae79_82894cuda3std6ranges3__45__cpo4swapE)
_ZN39_INTERNAL_4e798c02_4_k_cu_fcd5ae79_82894cuda3std6ranges3__45__cpo4swapE:
	.zero		1
.L_10:


//--------------------- .nv.constant0._ZN7cutlass13device_kernelINS_4gemm6kernel13GemmUniversalIN4cute5tupleIJiiiiEEENS1_10collective13CollectiveMmaINS1_35MainloopSm100TmaUmmaWarpSpecializedILi4ELi2ELi4ENS5_IJNS4_1CILi2EEESB_NSA_ILi1EEEEEEEENS5_IJNSA_ILi128EEESF_SF_EEENS_10bfloat16_tENS5_IJlSC_lEEESH_SI_NS4_8TiledMMAINS4_8MMA_AtomIJNS4_26SM100_MMA_F16BF16_2x1SM_SSISH_SH_fLi128ELi128ELNS4_4UMMA5MajorE0ELSN_0ELNSM_7ScaleInE0ELSO_0EEEEEENS4_6LayoutINS5_IJSC_SC_SC_EEENS5_IJNSA_ILi0EEEST_ST_EEEEENS5_IJNS4_10UnderscoreESW_SW_EEEEENS4_28SM100_TMA_2SM_LOAD_MULTICASTENS4_14ComposedLayoutINS4_7SwizzleILi3ELi4ELi3EEENS4_18smem_ptr_flag_bitsILi16EEENSR_INS5_IJNSA_ILi8EEENSA_ILi64EEEEEENS5_IJS16_SC_EEEEEEEvNS4_8identityENS4_18SM100_TMA_2SM_LOADES1A_vS1B_EENS_8epilogue10collective18CollectiveEpilogueINS1E_23Sm100TmaWarpSpecializedILi4ELi2ELi16ELb1ELb0EEEJNS5_IJS16_SF_SF_EEENS5_IJNSR_IS16_SC_EENSR_INS5_IJNSA_ILi16EEESB_EEENS5_IJSC_S16_EEEEEEEESH_SI_SH_SI_NS1E_6fusion15FusionCallbacksIS1I_NS1Q_17LinearCombinationISH_fSH_fLNS_15FloatRoundStyleE2EEES1J_S1P_JEEENS4_5SM1004TMEM4LOAD26SM100_TMEM_LOAD_32dp32b16xENS4_13SM90_TMA_LOADENS10_INS11_ILi1ELi4ELi3EEES14_NSR_INS5_IJS15_S1L_EEENS5_IJS1L_SC_EEEEEEENS4_39AutoVectorizingCopyWithAssumedAlignmentILi128EEENS4_14SM90_TMA_STOREES25_S27_S27_EEEvvEEEEvNT_6ParamsE --------------------------
	.section	.nv.constant0._ZN7cutlass13device_kernelINS_4gemm6kernel13GemmUniversalIN4cute5tupleIJiiiiEEENS1_10collective13CollectiveMmaINS1_35MainloopSm100TmaUmmaWarpSpecializedILi4ELi2ELi4ENS5_IJNS4_1CILi2EEESB_NSA_ILi1EEEEEEEENS5_IJNSA_ILi128EEESF_SF_EEENS_10bfloat16_tENS5_IJlSC_lEEESH_SI_NS4_8TiledMMAINS4_8MMA_AtomIJNS4_26SM100_MMA_F16BF16_2x1SM_SSISH_SH_fLi128ELi128ELNS4_4UMMA5MajorE0ELSN_0ELNSM_7ScaleInE0ELSO_0EEEEEENS4_6LayoutINS5_IJSC_SC_SC_EEENS5_IJNSA_ILi0EEEST_ST_EEEEENS5_IJNS4_10UnderscoreESW_SW_EEEEENS4_28SM100_TMA_2SM_LOAD_MULTICASTENS4_14ComposedLayoutINS4_7SwizzleILi3ELi4ELi3EEENS4_18smem_ptr_flag_bitsILi16EEENSR_INS5_IJNSA_ILi8EEENSA_ILi64EEEEEENS5_IJS16_SC_EEEEEEEvNS4_8identityENS4_18SM100_TMA_2SM_LOADES1A_vS1B_EENS_8epilogue10collective18CollectiveEpilogueINS1E_23Sm100TmaWarpSpecializedILi4ELi2ELi16ELb1ELb0EEEJNS5_IJS16_SF_SF_EEENS5_IJNSR_IS16_SC_EENSR_INS5_IJNSA_ILi16EEESB_EEENS5_IJSC_S16_EEEEEEEESH_SI_SH_SI_NS1E_6fusion15FusionCallbacksIS1I_NS1Q_17LinearCombinationISH_fSH_fLNS_15FloatRoundStyleE2EEES1J_S1P_JEEENS4_5SM1004TMEM4LOAD26SM100_TMEM_LOAD_32dp32b16xENS4_13SM90_TMA_LOADENS10_INS11_ILi1ELi4ELi3EEES14_NSR_INS5_IJS15_S1L_EEENS5_IJS1L_SC_EEEEEEENS4_39AutoVectorizingCopyWithAssumedAlignmentILi128EEENS4_14SM90_TMA_STOREES25_S27_S27_EEEvvEEEEvNT_6ParamsE,"a",@progbits
	.sectionflags	@""
	.align	4
.nv.constant0._ZN7cutlass13device_kernelINS_4gemm6kernel13GemmUniversalIN4cute5tupleIJiiiiEEENS1_10collective13CollectiveMmaINS1_35MainloopSm100TmaUmmaWarpSpecializedILi4ELi2ELi4ENS5_IJNS4_1CILi2EEESB_NSA_ILi1EEEEEEEENS5_IJNSA_ILi128EEESF_SF_EEENS_10bfloat16_tENS5_IJlSC_lEEESH_SI_NS4_8TiledMMAINS4_8MMA_AtomIJNS4_26SM100_MMA_F16BF16_2x1SM_SSISH_SH_fLi128ELi128ELNS4_4UMMA5MajorE0ELSN_0ELNSM_7ScaleInE0ELSO_0EEEEEENS4_6LayoutINS5_IJSC_SC_SC_EEENS5_IJNSA_ILi0EEEST_ST_EEEEENS5_IJNS4_10UnderscoreESW_SW_EEEEENS4_28SM100_TMA_2SM_LOAD_MULTICASTENS4_14ComposedLayoutINS4_7SwizzleILi3ELi4ELi3EEENS4_18smem_ptr_flag_bitsILi16EEENSR_INS5_IJNSA_ILi8EEENSA_ILi64EEEEEENS5_IJS16_SC_EEEEEEEvNS4_8identityENS4_18SM100_TMA_2SM_LOADES1A_vS1B_EENS_8epilogue10collective18CollectiveEpilogueINS1E_23Sm100TmaWarpSpecializedILi4ELi2ELi16ELb1ELb0EEEJNS5_IJS16_SF_SF_EEENS5_IJNSR_IS16_SC_EENSR_INS5_IJNSA_ILi16EEESB_EEENS5_IJSC_S16_EEEEEEEESH_SI_SH_SI_NS1E_6fusion15FusionCallbacksIS1I_NS1Q_17LinearCombinationISH_fSH_fLNS_15FloatRoundStyleE2EEES1J_S1P_JEEENS4_5SM1004TMEM4LOAD26SM100_TMEM_LOAD_32dp32b16xENS4_13SM90_TMA_LOADENS10_INS11_ILi1ELi4ELi3EEES14_NSR_INS5_IJS15_S1L_EEENS5_IJS1L_SC_EEEEEEENS4_39AutoVectorizingCopyWithAssumedAlignmentILi128EEENS4_14SM90_TMA_STOREES25_S27_S27_EEEvvEEEEvNT_6ParamsE:
	.zero		2944


//--------------------- SYMBOLS --------------------------

	.type		.nv.reservedSmem.offset0,@object
	.size		.nv.reservedSmem.offset0,0x4
	.type		.nv.reservedSmem.cap,@object
	.size		.nv.reservedSmem.cap,0x4
	.type		__assertfail,@function
